// auto-generated by cutlass_sweep.gemm — config: {"arch": "sm_100", "cluster_m": 1, "cluster_n": 1, "dtype": "e5m2", "dtype_b": "e5m2", "layout": "nt", "stages": 0, "tile_k": 128, "tile_m": 128, "tile_n": 64}
#include "cutlass/cutlass.h"
#include "cutlass/gemm/collective/collective_builder.hpp"
#include "cutlass/gemm/device/gemm_universal_adapter.h"
#include "cutlass/gemm/kernel/gemm_universal.hpp"
#include "cutlass/epilogue/collective/collective_builder.hpp"

using ElemA = cutlass::float_e5m2_t;
using ElemB = cutlass::float_e5m2_t;
using ElemCD = cutlass::float_e5m2_t;
using Acc  = float;
using TileShape    = cute::Shape<cute::_128, cute::_64, cute::_128>;
using ClusterShape = cute::Shape<cute::_1, cute::_1, cute::_1>;

using CollectiveEpilogue = typename cutlass::epilogue::collective::CollectiveBuilder<
    cutlass::arch::Sm100, cutlass::arch::OpClassTensorOp,
    TileShape, ClusterShape,
    cutlass::epilogue::collective::EpilogueTileAuto,
    Acc, Acc,
    ElemCD, cutlass::layout::RowMajor, 128 / cutlass::sizeof_bits<ElemCD>::value,
    ElemCD, cutlass::layout::RowMajor, 128 / cutlass::sizeof_bits<ElemCD>::value,
    cutlass::epilogue::collective::EpilogueScheduleAuto
  >::CollectiveOp;

using CollectiveMainloop = typename cutlass::gemm::collective::CollectiveBuilder<
    cutlass::arch::Sm100, cutlass::arch::OpClassTensorOp,
    ElemA, cutlass::layout::RowMajor, 128 / cutlass::sizeof_bits<ElemA>::value,
    ElemB, cutlass::layout::ColumnMajor, 128 / cutlass::sizeof_bits<ElemB>::value,
    Acc,
    TileShape, ClusterShape,
    cutlass::gemm::collective::StageCountAutoCarveout<static_cast<int>(sizeof(typename CollectiveEpilogue::SharedStorage))>,
    cutlass::gemm::collective::KernelScheduleAuto
  >::CollectiveOp;

using GemmKernel = cutlass::gemm::kernel::GemmUniversal<
    cute::Shape<int,int,int,int>,
    CollectiveMainloop,
    CollectiveEpilogue
>;
using Gemm = cutlass::gemm::device::GemmUniversalAdapter<GemmKernel>;

// Force the device kernel symbol into the cubin without needing a host main.
auto* _anchor = &cutlass::device_kernel<GemmKernel>;


// ===== COMPILED SASS (sm_100a) =====

	.target	sm_100a

	.elftype	@"ET_EXEC"


//--------------------- .note.nv.tkinfo           --------------------------
	.section	.note.nv.tkinfo,"",@"SHT_NOTE"
	.sectionflags	@"SHF_NOTE_NV_TKINFO"
	.tkinfo
        /*0018*/ 	.word	0x00000002
        /*0030*/ 	.string	""
        /*0030*/ 	.string	"ptxas"
        /*0030*/ 	.string	"Cuda compilation tools, release 13.0, V13.0.88"
        /*0030*/ 	.string	"Build cuda_13.0.r13.0/compiler.36424714_0"
        /*0030*/ 	.string	"-arch sm_100a -m 64 "



//--------------------- .note.nv.cuinfo           --------------------------
	.section	.note.nv.cuinfo,"",@"SHT_NOTE"
	.sectionflags	@"SHF_NOTE_NV_CUINFO"
        /*0018*/ 	.short	0x0002
        /*001a*/ 	.short	0x0064
        /*001c*/ 	.short	0x0082
	.zero		2


//--------------------- .nv.info                  --------------------------
	.section	.nv.info,"",@"SHT_CUDA_INFO"
	.align	4


	//----- nvinfo : EIATTR_REGCOUNT
	.align		4
        /*0000*/ 	.byte	0x04, 0x2f
        /*0002*/ 	.short	(.L_19 - .L_18)
	.align		4
.L_18:
        /*0004*/ 	.word	index@(_ZN7cutlass13device_kernelINS_4gemm6kernel13GemmUniversalIN4cute5tupleIJiiiiEEENS1_10collective13CollectiveMmaINS1_35MainloopSm100TmaUmmaWarpSpecializedILi8ELi2ELi4ENS5_IJNS4_1CILi1EEESB_SB_EEEEENS5_IJNSA_ILi128EEENSA_ILi64EEESE_EEENS_12float_e5m2_tENS5_IJlSB_lEEESH_SI_NS4_8TiledMMAINS4_8MMA_AtomIJNS4_10MMA_TraitsINS4_19SM100_MMA_F8F6F4_SSEJSH_SH_fSE_SF_NS4_17integral_constantINS4_4UMMA5MajorELSP_0EEESQ_NSN_INSO_7ScaleInELSR_0EEESS_EEEEEENS4_6LayoutISC_NS5_IJNSA_ILi0EEESW_SW_EEEEENS5_IJNS4_10UnderscoreESZ_SZ_EEEEENS4_13SM90_TMA_LOADENS4_14ComposedLayoutINS4_7SwizzleILi3ELi4ELi3EEENS4_18smem_ptr_flag_bitsILi8EEENSV_INS5_IJNSA_ILi8EEESE_EEENS5_IJSE_SB_EEEEEEEvNS4_8identityES12_S1C_vS1D_EENS_8epilogue10collective18CollectiveEpilogueINS1F_23Sm100TmaWarpSpecializedILi1ELi1ELi64ELb0ELb0EEEJSG_NS5_IJNSV_ISE_SB_EENSV_ISF_SB_EEEEESH_SI_SH_SI_NS1F_6fusion15FusionCallbacksIS1J_NS1N_17LinearCombinationISH_fSH_fLNS_15FloatRoundStyleE2EEESG_S1M_JEEENS4_5SM1004TMEM4LOAD26SM100_TMEM_LOAD_32dp32b64xES12_NS13_INS14_ILi2ELi4ELi3EEES17_NSV_INS5_IJS18_SF_EEENS5_IJSF_SB_EEEEEEENS4_39AutoVectorizingCopyWithAssumedAlignmentILi128EEENS4_14SM90_TMA_STOREES21_S23_S23_EEEvvEEEEvNT_6ParamsE)
        /*0008*/ 	.word	0x000000c2


	//----- nvinfo : EIATTR_FRAME_SIZE
	.align		4
.L_19:
        /*000c*/ 	.byte	0x04, 0x11
        /*000e*/ 	.short	(.L_21 - .L_20)
	.align		4
.L_20:
        /*0010*/ 	.word	index@($__internal_2_$__cuda_sm10x_tcgen05_guardrail_trap_unallocated_columns_being_dealloced)
        /*0014*/ 	.word	0x00000000


	//----- nvinfo : EIATTR_FRAME_SIZE
	.align		4
.L_21:
        /*0018*/ 	.byte	0x04, 0x11
        /*001a*/ 	.short	(.L_23 - .L_22)
	.align		4
.L_22:
        /*001c*/ 	.word	index@($__internal_1_$__cuda_sm10x_tcgen05_guardrail_trap_phase_invalid_during_alloc)
        /*0020*/ 	.word	0x00000000


	//----- nvinfo : EIATTR_FRAME_SIZE
	.align		4
.L_23:
        /*0024*/ 	.byte	0x04, 0x11
        /*0026*/ 	.short	(.L_25 - .L_24)
	.align		4
.L_24:
        /*0028*/ 	.word	index@($__internal_0_$__cuda_sm10x_tcgen05_guardrail_trap_col_being_dealloced_not_returned_by_alloc)
        /*002c*/ 	.word	0x00000000


	//----- nvinfo : EIATTR_FRAME_SIZE
	.align		4
.L_25:
        /*0030*/ 	.byte	0x04, 0x11
        /*0032*/ 	.short	(.L_27 - .L_26)
	.align		4
.L_26:
        /*0034*/ 	.word	index@(_ZN7cutlass13device_kernelINS_4gemm6kernel13GemmUniversalIN4cute5tupleIJiiiiEEENS1_10collective13CollectiveMmaINS1_35MainloopSm100TmaUmmaWarpSpecializedILi8ELi2ELi4ENS5_IJNS4_1CILi1EEESB_SB_EEEEENS5_IJNSA_ILi128EEENSA_ILi64EEESE_EEENS_12float_e5m2_tENS5_IJlSB_lEEESH_SI_NS4_8TiledMMAINS4_8MMA_AtomIJNS4_10MMA_TraitsINS4_19SM100_MMA_F8F6F4_SSEJSH_SH_fSE_SF_NS4_17integral_constantINS4_4UMMA5MajorELSP_0EEESQ_NSN_INSO_7ScaleInELSR_0EEESS_EEEEEENS4_6LayoutISC_NS5_IJNSA_ILi0EEESW_SW_EEEEENS5_IJNS4_10UnderscoreESZ_SZ_EEEEENS4_13SM90_TMA_LOADENS4_14ComposedLayoutINS4_7SwizzleILi3ELi4ELi3EEENS4_18smem_ptr_flag_bitsILi8EEENSV_INS5_IJNSA_ILi8EEESE_EEENS5_IJSE_SB_EEEEEEEvNS4_8identityES12_S1C_vS1D_EENS_8epilogue10collective18CollectiveEpilogueINS1F_23Sm100TmaWarpSpecializedILi1ELi1ELi64ELb0ELb0EEEJSG_NS5_IJNSV_ISE_SB_EENSV_ISF_SB_EEEEESH_SI_SH_SI_NS1F_6fusion15FusionCallbacksIS1J_NS1N_17LinearCombinationISH_fSH_fLNS_15FloatRoundStyleE2EEESG_S1M_JEEENS4_5SM1004TMEM4LOAD26SM100_TMEM_LOAD_32dp32b64xES12_NS13_INS14_ILi2ELi4ELi3EEES17_NSV_INS5_IJS18_SF_EEENS5_IJSF_SB_EEEEEEENS4_39AutoVectorizingCopyWithAssumedAlignmentILi128EEENS4_14SM90_TMA_STOREES21_S23_S23_EEEvvEEEEvNT_6ParamsE)
        /*0038*/ 	.word	0x00000000


	//----- nvinfo : EIATTR_MIN_STACK_SIZE
	.align		4
.L_27:
        /*003c*/ 	.byte	0x04, 0x12
        /*003e*/ 	.short	(.L_29 - .L_28)
	.align		4
.L_28:
        /*0040*/ 	.word	index@(_ZN7cutlass13device_kernelINS_4gemm6kernel13GemmUniversalIN4cute5tupleIJiiiiEEENS1_10collective13CollectiveMmaINS1_35MainloopSm100TmaUmmaWarpSpecializedILi8ELi2ELi4ENS5_IJNS4_1CILi1EEESB_SB_EEEEENS5_IJNSA_ILi128EEENSA_ILi64EEESE_EEENS_12float_e5m2_tENS5_IJlSB_lEEESH_SI_NS4_8TiledMMAINS4_8MMA_AtomIJNS4_10MMA_TraitsINS4_19SM100_MMA_F8F6F4_SSEJSH_SH_fSE_SF_NS4_17integral_constantINS4_4UMMA5MajorELSP_0EEESQ_NSN_INSO_7ScaleInELSR_0EEESS_EEEEEENS4_6LayoutISC_NS5_IJNSA_ILi0EEESW_SW_EEEEENS5_IJNS4_10UnderscoreESZ_SZ_EEEEENS4_13SM90_TMA_LOADENS4_14ComposedLayoutINS4_7SwizzleILi3ELi4ELi3EEENS4_18smem_ptr_flag_bitsILi8EEENSV_INS5_IJNSA_ILi8EEESE_EEENS5_IJSE_SB_EEEEEEEvNS4_8identityES12_S1C_vS1D_EENS_8epilogue10collective18CollectiveEpilogueINS1F_23Sm100TmaWarpSpecializedILi1ELi1ELi64ELb0ELb0EEEJSG_NS5_IJNSV_ISE_SB_EENSV_ISF_SB_EEEEESH_SI_SH_SI_NS1F_6fusion15FusionCallbacksIS1J_NS1N_17LinearCombinationISH_fSH_fLNS_15FloatRoundStyleE2EEESG_S1M_JEEENS4_5SM1004TMEM4LOAD26SM100_TMEM_LOAD_32dp32b64xES12_NS13_INS14_ILi2ELi4ELi3EEES17_NSV_INS5_IJS18_SF_EEENS5_IJSF_SB_EEEEEEENS4_39AutoVectorizingCopyWithAssumedAlignmentILi128EEENS4_14SM90_TMA_STOREES21_S23_S23_EEEvvEEEEvNT_6ParamsE)
        /*0044*/ 	.word	0x00000000
.L_29:


//--------------------- .nv.compat                --------------------------
	.section	.nv.compat,"",@"SHT_CUDA_COMPAT_INFO"
	.align	4
        /*0000*/ 	.byte	0x02, 0x09, 0x01, 0x00, 0x02, 0x02, 0x02, 0x00, 0x02, 0x05, 0x05, 0x00, 0x03, 0x07, 0x01, 0x01
        /*0010*/ 	.byte	0x02, 0x03, 0x01, 0x00, 0x02, 0x06, 0x01, 0x00, 0x04, 0x0b, 0x08, 0x00, 0x09, 0x00, 0x00, 0x00
        /*0020*/ 	.byte	0x00, 0x00, 0x00, 0x00


//--------------------- .nv.info._ZN7cutlass13device_kernelINS_4gemm6kernel13GemmUniversalIN4cute5tupleIJiiiiEEENS1_10collective13CollectiveMmaINS1_35MainloopSm100TmaUmmaWarpSpecializedILi8ELi2ELi4ENS5_IJNS4_1CILi1EEESB_SB_EEEEENS5_IJNSA_ILi128EEENSA_ILi64EEESE_EEENS_12float_e5m2_tENS5_IJlSB_lEEESH_SI_NS4_8TiledMMAINS4_8MMA_AtomIJNS4_10MMA_TraitsINS4_19SM100_MMA_F8F6F4_SSEJSH_SH_fSE_SF_NS4_17integral_constantINS4_4UMMA5MajorELSP_0EEESQ_NSN_INSO_7ScaleInELSR_0EEESS_EEEEEENS4_6LayoutISC_NS5_IJNSA_ILi0EEESW_SW_EEEEENS5_IJNS4_10UnderscoreESZ_SZ_EEEEENS4_13SM90_TMA_LOADENS4_14ComposedLayoutINS4_7SwizzleILi3ELi4ELi3EEENS4_18smem_ptr_flag_bitsILi8EEENSV_INS5_IJNSA_ILi8EEESE_EEENS5_IJSE_SB_EEEEEEEvNS4_8identityES12_S1C_vS1D_EENS_8epilogue10collective18CollectiveEpilogueINS1F_23Sm100TmaWarpSpecializedILi1ELi1ELi64ELb0ELb0EEEJSG_NS5_IJNSV_ISE_SB_EENSV_ISF_SB_EEEEESH_SI_SH_SI_NS1F_6fusion15FusionCallbacksIS1J_NS1N_17LinearCombinationISH_fSH_fLNS_15FloatRoundStyleE2EEESG_S1M_JEEENS4_5SM1004TMEM4LOAD26SM100_TMEM_LOAD_32dp32b64xES12_NS13_INS14_ILi2ELi4ELi3EEES17_NSV_INS5_IJS18_SF_EEENS5_IJSF_SB_EEEEEEENS4_39AutoVectorizingCopyWithAssumedAlignmentILi128EEENS4_14SM90_TMA_STOREES21_S23_S23_EEEvvEEEEvNT_6ParamsE --------------------------
	.section	.nv.info._ZN7cutlass13device_kernelINS_4gemm6kernel13GemmUniversalIN4cute5tupleIJiiiiEEENS1_10collective13CollectiveMmaINS1_35MainloopSm100TmaUmmaWarpSpecializedILi8ELi2ELi4ENS5_IJNS4_1CILi1EEESB_SB_EEEEENS5_IJNSA_ILi128EEENSA_ILi64EEESE_EEENS_12float_e5m2_tENS5_IJlSB_lEEESH_SI_NS4_8TiledMMAINS4_8MMA_AtomIJNS4_10MMA_TraitsINS4_19SM100_MMA_F8F6F4_SSEJSH_SH_fSE_SF_NS4_17integral_constantINS4_4UMMA5MajorELSP_0EEESQ_NSN_INSO_7ScaleInELSR_0EEESS_EEEEEENS4_6LayoutISC_NS5_IJNSA_ILi0EEESW_SW_EEEEENS5_IJNS4_10UnderscoreESZ_SZ_EEEEENS4_13SM90_TMA_LOADENS4_14ComposedLayoutINS4_7SwizzleILi3ELi4ELi3EEENS4_18smem_ptr_flag_bitsILi8EEENSV_INS5_IJNSA_ILi8EEESE_EEENS5_IJSE_SB_EEEEEEEvNS4_8identityES12_S1C_vS1D_EENS_8epilogue10collective18CollectiveEpilogueINS1F_23Sm100TmaWarpSpecializedILi1ELi1ELi64ELb0ELb0EEEJSG_NS5_IJNSV_ISE_SB_EENSV_ISF_SB_EEEEESH_SI_SH_SI_NS1F_6fusion15FusionCallbacksIS1J_NS1N_17LinearCombinationISH_fSH_fLNS_15FloatRoundStyleE2EEESG_S1M_JEEENS4_5SM1004TMEM4LOAD26SM100_TMEM_LOAD_32dp32b64xES12_NS13_INS14_ILi2ELi4ELi3EEES17_NSV_INS5_IJS18_SF_EEENS5_IJSF_SB_EEEEEEENS4_39AutoVectorizingCopyWithAssumedAlignmentILi128EEENS4_14SM90_TMA_STOREES21_S23_S23_EEEvvEEEEvNT_6ParamsE,"",@"SHT_CUDA_INFO"
	.sectionflags	@""
	.align	4


	//----- nvinfo : EIATTR_CUDA_API_VERSION
	.align		4
        /*0000*/ 	.byte	0x04, 0x37
        /*0002*/ 	.short	(.L_31 - .L_30)
.L_30:
        /*0004*/ 	.word	0x00000082


	//----- nvinfo : EIATTR_KPARAM_INFO
	.align		4
.L_31:
        /*0008*/ 	.byte	0x04, 0x17
        /*000a*/ 	.short	(.L_33 - .L_32)
.L_32:
        /*000c*/ 	.word	0x00000000
        /*0010*/ 	.short	0x0000
        /*0012*/ 	.short	0x0000
        /*0014*/ 	.byte	0x00, 0xf0, 0x01, 0x20


	//----- nvinfo : EIATTR_AT_ENTRY_FRAGMENTS
	.align		4
.L_33:
        /*0018*/ 	.byte	0x04, 0x4f
        /*001a*/ 	.short	(.L_35 - .L_34)


	//   ....[0]....
.L_34:
        /*001c*/ 	.word	0x00000006


	//----- nvinfo : EIATTR_RESERVED_SMEM_USED
	.align		4
.L_35:
        /*0020*/ 	.byte	0x01, 0x41
	.zero		2


	//----- nvinfo : EIATTR_SPARSE_MMA_MASK
	.align		4
        /*0024*/ 	.byte	0x03, 0x50
        /*0026*/ 	.short	0x0000


	//----- nvinfo : EIATTR_TCGEN05_1CTA_USED
	.align		4
        /*0028*/ 	.byte	0x01, 0x51
	.zero		2


	//----- nvinfo : EIATTR_MAXREG_COUNT
	.align		4
        /*002c*/ 	.byte	0x03, 0x1b
        /*002e*/ 	.short	0x00ff


	//----- nvinfo : EIATTR_NUM_BARRIERS
	.align		4
        /*0030*/ 	.byte	0x02, 0x4c
        /*0032*/ 	.byte	0x07
	.zero		1


	//----- nvinfo : EIATTR_EXTERNS
	.align		4
        /*0034*/ 	.byte	0x04, 0x0f
        /*0036*/ 	.short	(.L_37 - .L_36)


	//   ....[0]....
	.align		4
.L_36:
        /*0038*/ 	.word	index@(__assertfail)


	//----- nvinfo : EIATTR_MERCURY_ISA_VERSION
	.align		4
.L_37:
        /*003c*/ 	.byte	0x03, 0x5f
        /*003e*/ 	.short	0x0101


	//----- nvinfo : EIATTR_INT_WARP_WIDE_INSTR_OFFSETS
	.align		4
        /*0040*/ 	.byte	0x04, 0x31
        /*0042*/ 	.short	(.L_39 - .L_38)


	//   ....[0]....
.L_38:
        /*0044*/ 	.word	0x00001e00


	//   ....[1]....
        /*0048*/ 	.word	0x00003a90


	//   ....[2]....
        /*004c*/ 	.word	0x00003ab0


	//   ....[3]....
        /*0050*/ 	.word	0x00003ae0


	//   ....[4]....
        /*0054*/ 	.word	0x000044f0


	//   ....[5]....
        /*0058*/ 	.word	0x000045e0


	//----- nvinfo : EIATTR_COOP_GROUP_MASK_REGIDS
	.align		4
.L_39:
        /*005c*/ 	.byte	0x04, 0x29
        /*005e*/ 	.short	(.L_41 - .L_40)


	//   ....[0]....
.L_40:
        /*0060*/ 	.word	0xffffffff


	//   ....[1]....
        /*0064*/ 	.word	0xffffffff


	//   ....[2]....
        /*0068*/ 	.word	0xffffffff


	//   ....[3]....
        /*006c*/ 	.word	0xffffffff


	//   ....[4]....
        /*0070*/ 	.word	0xffffffff


	//   ....[5]....
        /*0074*/ 	.word	0xffffffff


	//   ....[6]....
        /*0078*/ 	.word	0xffffffff


	//   ....[7]....
        /*007c*/ 	.word	0xffffffff


	//   ....[8]....
        /*0080*/ 	.word	0xffffffff


	//   ....[9]....
        /*0084*/ 	.word	0xffffffff


	//   ....[10]....
        /*0088*/ 	.word	0xffffffff


	//   ....[11]....
        /*008c*/ 	.word	0xffffffff


	//   ....[12]....
        /*0090*/ 	.word	0xffffffff


	//----- nvinfo : EIATTR_COOP_GROUP_INSTR_OFFSETS
	.align		4
.L_41:
        /*0094*/ 	.byte	0x04, 0x28
        /*0096*/ 	.short	(.L_43 - .L_42)


	//   ....[0]....
.L_42:
        /*0098*/ 	.word	0x00000090


	//   ....[1]....
        /*009c*/ 	.word	0x000004d0


	//   ....[2]....
        /*00a0*/ 	.word	0x000006c0


	//   ....[3]....
        /*00a4*/ 	.word	0x00000800


	//   ....[4]....
        /*00a8*/ 	.word	0x00000900


	//   ....[5]....
        /*00ac*/ 	.word	0x00000a70


	//   ....[6]....
        /*00b0*/ 	.word	0x00000c10


	//   ....[7]....
        /*00b4*/ 	.word	0x00001ce0


	//   ....[8]....
        /*00b8*/ 	.word	0x00002d00


	//   ....[9]....
        /*00bc*/ 	.word	0x00002f10


	//   ....[10]....
        /*00c0*/ 	.word	0x00002f40


	//   ....[11]....
        /*00c4*/ 	.word	0x00003970


	//   ....[12]....
        /*00c8*/ 	.word	0x00003ba0


	//----- nvinfo : EIATTR_VRC_CTA_INIT_COUNT
	.align		4
.L_43:
        /*00cc*/ 	.byte	0x02, 0x4a
        /*00ce*/ 	.byte	0x80
	.zero		1


	//----- nvinfo : EIATTR_SYSCALL_OFFSETS
	.align		4
        /*00d0*/ 	.byte	0x04, 0x46
        /*00d2*/ 	.short	(.L_45 - .L_44)


	//   ....[0]....
.L_44:
        /*00d4*/ 	.word	0x00004fd0


	//   ....[1]....
        /*00d8*/ 	.word	0x00005110


	//   ....[2]....
        /*00dc*/ 	.word	0x000058b0


	//----- nvinfo : EIATTR_MBARRIER_INSTR_OFFSETS
	.align		4
.L_45:
        /*00e0*/ 	.byte	0x04, 0x39
        /*00e2*/ 	.short	(.L_47 - .L_46)


	//   ....[0]....
.L_46:
        /*00e4*/ 	.word	0x000005b0
        /*00e8*/ 	.word	0x000000ff
        /*00ec*/ 	.word	0x00000000
        /*00f0*/ 	.short	0x0100
        /*00f2*/ 	.byte	0x05
	.zero		1


	//   ....[1]....
        /*00f4*/ 	.word	0x000005c0
        /*00f8*/ 	.word	0x000000ff
        /*00fc*/ 	.word	0x00000040
        /*0100*/ 	.short	0x0100
        /*0102*/ 	.byte	0x05
	.zero		1


	//   ....[2]....
        /*0104*/ 	.word	0x000005d0
        /*0108*/ 	.word	0x000000ff
        /*010c*/ 	.word	0x00000008
        /*0110*/ 	.short	0x0100
        /*0112*/ 	.byte	0x05
	.zero		1


	//   ....[3]....
        /*0114*/ 	.word	0x000005e0
        /*0118*/ 	.word	0x000000ff
        /*011c*/ 	.word	0x00000048
        /*0120*/ 	.short	0x0100
        /*0122*/ 	.byte	0x05
	.zero		1


	//   ....[4]....
        /*0124*/ 	.word	0x000005f0
        /*0128*/ 	.word	0x000000ff
        /*012c*/ 	.word	0x00000010
        /*0130*/ 	.short	0x0100
        /*0132*/ 	.byte	0x05
	.zero		1


	//   ....[5]....
        /*0134*/ 	.word	0x00000600
        /*0138*/ 	.word	0x000000ff
        /*013c*/ 	.word	0x00000050
        /*0140*/ 	.short	0x0100
        /*0142*/ 	.byte	0x05
	.zero		1


	//   ....[6]....
        /*0144*/ 	.word	0x00000610
        /*0148*/ 	.word	0x000000ff
        /*014c*/ 	.word	0x00000018
        /*0150*/ 	.short	0x0100
        /*0152*/ 	.byte	0x05
	.zero		1


	//   ....[7]....
        /*0154*/ 	.word	0x00000620
        /*0158*/ 	.word	0x000000ff
        /*015c*/ 	.word	0x00000058
        /*0160*/ 	.short	0x0100
        /*0162*/ 	.byte	0x05
	.zero		1


	//   ....[8]....
        /*0164*/ 	.word	0x00000630
        /*0168*/ 	.word	0x000000ff
        /*016c*/ 	.word	0x00000020
        /*0170*/ 	.short	0x0100
        /*0172*/ 	.byte	0x05
	.zero		1


	//   ....[9]....
        /*0174*/ 	.word	0x00000640
        /*0178*/ 	.word	0x000000ff
        /*017c*/ 	.word	0x00000060
        /*0180*/ 	.short	0x0100
        /*0182*/ 	.byte	0x05
	.zero		1


	//   ....[10]....
        /*0184*/ 	.word	0x00000650
        /*0188*/ 	.word	0x000000ff
        /*018c*/ 	.word	0x00000028
        /*0190*/ 	.short	0x0100
        /*0192*/ 	.byte	0x05
	.zero		1


	//   ....[11]....
        /*0194*/ 	.word	0x00000660
        /*0198*/ 	.word	0x000000ff
        /*019c*/ 	.word	0x00000068
        /*01a0*/ 	.short	0x0100
        /*01a2*/ 	.byte	0x05
	.zero		1


	//   ....[12]....
        /*01a4*/ 	.word	0x00000670
        /*01a8*/ 	.word	0x000000ff
        /*01ac*/ 	.word	0x00000030
        /*01b0*/ 	.short	0x0100
        /*01b2*/ 	.byte	0x05
	.zero		1


	//   ....[13]....
        /*01b4*/ 	.word	0x00000680
        /*01b8*/ 	.word	0x000000ff
        /*01bc*/ 	.word	0x00000070
        /*01c0*/ 	.short	0x0100
        /*01c2*/ 	.byte	0x05
	.zero		1


	//   ....[14]....
        /*01c4*/ 	.word	0x00000690
        /*01c8*/ 	.word	0x000000ff
        /*01cc*/ 	.word	0x00000038
        /*01d0*/ 	.short	0x0100
        /*01d2*/ 	.byte	0x05
	.zero		1


	//   ....[15]....
        /*01d4*/ 	.word	0x000006a0
        /*01d8*/ 	.word	0x000000ff
        /*01dc*/ 	.word	0x00000078
        /*01e0*/ 	.short	0x0100
        /*01e2*/ 	.byte	0x05
	.zero		1


	//   ....[16]....
        /*01e4*/ 	.word	0x000007d0
        /*01e8*/ 	.word	0x000000ff
        /*01ec*/ 	.word	0x00000080
        /*01f0*/ 	.short	0x0100
        /*01f2*/ 	.byte	0x06
	.zero		1


	//   ....[17]....
        /*01f4*/ 	.word	0x000007e0
        /*01f8*/ 	.word	0x000000ff
        /*01fc*/ 	.word	0x00000088
        /*0200*/ 	.short	0x0100
        /*0202*/ 	.byte	0x06
	.zero		1


	//   ....[18]....
        /*0204*/ 	.word	0x000008d0
        /*0208*/ 	.word	0x000000ff
        /*020c*/ 	.word	0x00000090
        /*0210*/ 	.short	0x0100
        /*0212*/ 	.byte	0x05
	.zero		1


	//   ....[19]....
        /*0214*/ 	.word	0x000008e0
        /*0218*/ 	.word	0x000000ff
        /*021c*/ 	.word	0x00000098
        /*0220*/ 	.short	0x0100
        /*0222*/ 	.byte	0x05
	.zero		1


	//   ....[20]....
        /*0224*/ 	.word	0x00000a20
        /*0228*/ 	.word	0x000000ff
        /*022c*/ 	.word	0x000000a0
        /*0230*/ 	.short	0x0100
        /*0232*/ 	.byte	0x05
	.zero		1


	//   ....[21]....
        /*0234*/ 	.word	0x00000a30
        /*0238*/ 	.word	0x000000ff
        /*023c*/ 	.word	0x000000b0
        /*0240*/ 	.short	0x0100
        /*0242*/ 	.byte	0x05
	.zero		1


	//   ....[22]....
        /*0244*/ 	.word	0x00000a40
        /*0248*/ 	.word	0x000000ff
        /*024c*/ 	.word	0x000000a8
        /*0250*/ 	.short	0x0100
        /*0252*/ 	.byte	0x05
	.zero		1


	//   ....[23]....
        /*0254*/ 	.word	0x00000a50
        /*0258*/ 	.word	0x000000ff
        /*025c*/ 	.word	0x000000b8
        /*0260*/ 	.short	0x0100
        /*0262*/ 	.byte	0x05
	.zero		1


	//   ....[24]....
        /*0264*/ 	.word	0x00000b80
        /*0268*/ 	.word	0x000000ff
        /*026c*/ 	.word	0x000000c0
        /*0270*/ 	.short	0x0100
        /*0272*/ 	.byte	0x06
	.zero		1


	//   ....[25]....
        /*0274*/ 	.word	0x00000b90
        /*0278*/ 	.word	0x000000ff
        /*027c*/ 	.word	0x000000e0
        /*0280*/ 	.short	0x0100
        /*0282*/ 	.byte	0x06
	.zero		1


	//   ....[26]....
        /*0284*/ 	.word	0x00000ba0
        /*0288*/ 	.word	0x000000ff
        /*028c*/ 	.word	0x000000c8
        /*0290*/ 	.short	0x0100
        /*0292*/ 	.byte	0x06
	.zero		1


	//   ....[27]....
        /*0294*/ 	.word	0x00000bb0
        /*0298*/ 	.word	0x000000ff
        /*029c*/ 	.word	0x000000e8
        /*02a0*/ 	.short	0x0100
        /*02a2*/ 	.byte	0x06
	.zero		1


	//   ....[28]....
        /*02a4*/ 	.word	0x00000bc0
        /*02a8*/ 	.word	0x000000ff
        /*02ac*/ 	.word	0x000000d0
        /*02b0*/ 	.short	0x0100
        /*02b2*/ 	.byte	0x06
	.zero		1


	//   ....[29]....
        /*02b4*/ 	.word	0x00000bd0
        /*02b8*/ 	.word	0x000000ff
        /*02bc*/ 	.word	0x000000f0
        /*02c0*/ 	.short	0x0100
        /*02c2*/ 	.byte	0x06
	.zero		1


	//   ....[30]....
        /*02c4*/ 	.word	0x00000be0
        /*02c8*/ 	.word	0x000000ff
        /*02cc*/ 	.word	0x000000d8
        /*02d0*/ 	.short	0x0100
        /*02d2*/ 	.byte	0x06
	.zero		1


	//   ....[31]....
        /*02d4*/ 	.word	0x00000bf0
        /*02d8*/ 	.word	0x000000ff
        /*02dc*/ 	.word	0x000000f8
        /*02e0*/ 	.short	0x0100
        /*02e2*/ 	.byte	0x06
	.zero		1


	//   ....[32]....
        /*02e4*/ 	.word	0x00000ce0
        /*02e8*/ 	.word	0x000000ff
        /*02ec*/ 	.word	0x00000100
        /*02f0*/ 	.short	0x0100
        /*02f2*/ 	.byte	0x05
	.zero		1


	//   ....[33]....
        /*02f4*/ 	.word	0x00000cf0
        /*02f8*/ 	.word	0x000000ff
        /*02fc*/ 	.word	0x00000110
        /*0300*/ 	.short	0x0100
        /*0302*/ 	.byte	0x05
	.zero		1


	//   ....[34]....
        /*0304*/ 	.word	0x00000d00
        /*0308*/ 	.word	0x000000ff
        /*030c*/ 	.word	0x00000108
        /*0310*/ 	.short	0x0100
        /*0312*/ 	.byte	0x05
	.zero		1


	//   ....[35]....
        /*0314*/ 	.word	0x00000d10
        /*0318*/ 	.word	0x000000ff
        /*031c*/ 	.word	0x00000118
        /*0320*/ 	.short	0x0100
        /*0322*/ 	.byte	0x05
	.zero		1


	//   ....[36]....
        /*0324*/ 	.word	0x000015e0
        /*0328*/ 	.word	0x00000003
        /*032c*/ 	.word	0x00000110
        /*0330*/ 	.short	0x010a
        /*0332*/ 	.byte	0xff
	.zero		1


	//   ....[37]....
        /*0334*/ 	.word	0x00001610
        /*0338*/ 	.word	0x00000003
        /*033c*/ 	.word	0x00000100
        /*0340*/ 	.short	0x0101
        /*0342*/ 	.byte	0xff
	.zero		1


	//   ....[38]....
        /*0344*/ 	.word	0x000016e0
        /*0348*/ 	.word	0x000000ff
        /*034c*/ 	.word	0x00000040
        /*0350*/ 	.short	0x010a
        /*0352*/ 	.byte	0x08
	.zero		1


	//   ....[39]....
        /*0354*/ 	.word	0x00001780
        /*0358*/ 	.word	0x000000ff
        /*035c*/ 	.word	0x00000040
        /*0360*/ 	.short	0x010a
        /*0362*/ 	.byte	0x21
	.zero		1


	//   ....[40]....
        /*0364*/ 	.word	0x000018d0
        /*0368*/ 	.word	0x000000ff
        /*036c*/ 	.word	0x00000040
        /*0370*/ 	.short	0x010a
        /*0372*/ 	.byte	0x08
	.zero		1


	//   ....[41]....
        /*0374*/ 	.word	0x000019e0
        /*0378*/ 	.word	0x000000ff
        /*037c*/ 	.word	0x00000098
        /*0380*/ 	.short	0x0101
        /*0382*/ 	.byte	0x04
	.zero		1


	//   ....[42]....
        /*0384*/ 	.word	0x00001a00
        /*0388*/ 	.word	0x000000ff
        /*038c*/ 	.word	0x00000040
        /*0390*/ 	.short	0x010a
        /*0392*/ 	.byte	0x08
	.zero		1


	//   ....[43]....
        /*0394*/ 	.word	0x00001a80
        /*0398*/ 	.word	0x000000ff
        /*039c*/ 	.word	0x00000040
        /*03a0*/ 	.short	0x010a
        /*03a2*/ 	.byte	0x11
	.zero		1


	//   ....[44]....
        /*03a4*/ 	.word	0x00001bd0
        /*03a8*/ 	.word	0x000000ff
        /*03ac*/ 	.word	0x00000040
        /*03b0*/ 	.short	0x010a
        /*03b2*/ 	.byte	0x08
	.zero		1


	//   ....[45]....
        /*03b4*/ 	.word	0x00001d10
        /*03b8*/ 	.word	0x00000002
        /*03bc*/ 	.word	0x000000a0
        /*03c0*/ 	.short	0x010a
        /*03c2*/ 	.byte	0xff
	.zero		1


	//   ....[46]....
        /*03c4*/ 	.word	0x00001dd0
        /*03c8*/ 	.word	0x00000002
        /*03cc*/ 	.word	0x00000000
        /*03d0*/ 	.short	0x0101
        /*03d2*/ 	.byte	0xff
	.zero		1


	//   ....[47]....
        /*03d4*/ 	.word	0x00002330
        /*03d8*/ 	.word	0x000000ff
        /*03dc*/ 	.word	0x00000000
        /*03e0*/ 	.short	0x010a
        /*03e2*/ 	.byte	0x05
	.zero		1


	//   ....[48]....
        /*03e4*/ 	.word	0x000023c0
        /*03e8*/ 	.word	0x000000ff
        /*03ec*/ 	.word	0x00000000
        /*03f0*/ 	.short	0x010a
        /*03f2*/ 	.byte	0x05
	.zero		1


	//   ....[49]....
        /*03f4*/ 	.word	0x00002450
        /*03f8*/ 	.word	0x000000ff
        /*03fc*/ 	.word	0x00000000
        /*0400*/ 	.short	0x010a
        /*0402*/ 	.byte	0x05
	.zero		1


	//   ....[50]....
        /*0404*/ 	.word	0x000024e0
        /*0408*/ 	.word	0x000000ff
        /*040c*/ 	.word	0x00000000
        /*0410*/ 	.short	0x010a
        /*0412*/ 	.byte	0x05
	.zero		1


	//   ....[51]....
        /*0414*/ 	.word	0x00002570
        /*0418*/ 	.word	0x000000ff
        /*041c*/ 	.word	0x00000000
        /*0420*/ 	.short	0x010a
        /*0422*/ 	.byte	0x05
	.zero		1


	//   ....[52]....
        /*0424*/ 	.word	0x00002600
        /*0428*/ 	.word	0x000000ff
        /*042c*/ 	.word	0x00000000
        /*0430*/ 	.short	0x010a
        /*0432*/ 	.byte	0x05
	.zero		1


	//   ....[53]....
        /*0434*/ 	.word	0x00002690
        /*0438*/ 	.word	0x000000ff
        /*043c*/ 	.word	0x00000000
        /*0440*/ 	.short	0x010a
        /*0442*/ 	.byte	0x05
	.zero		1


	//   ....[54]....
        /*0444*/ 	.word	0x00002730
        /*0448*/ 	.word	0x00000000
        /*044c*/ 	.word	0x00000000
        /*0450*/ 	.short	0x010a
        /*0452*/ 	.byte	0xff
	.zero		1


	//   ....[55]....
        /*0454*/ 	.word	0x00002850
        /*0458*/ 	.word	0x00000000
        /*045c*/ 	.word	0x00000100
        /*0460*/ 	.short	0x010a
        /*0462*/ 	.byte	0xff
	.zero		1


	//   ....[56]....
        /*0464*/ 	.word	0x000028b0
        /*0468*/ 	.word	0x00000004
        /*046c*/ 	.word	0x00000000
        /*0470*/ 	.short	0x0101
        /*0472*/ 	.byte	0xff
	.zero		1


	//   ....[57]....
        /*0474*/ 	.word	0x000028d0
        /*0478*/ 	.word	0x000000ff
        /*047c*/ 	.word	0x000000b0
        /*0480*/ 	.short	0x010a
        /*0482*/ 	.byte	0x05
	.zero		1


	//   ....[58]....
        /*0484*/ 	.word	0x000029f0
        /*0488*/ 	.word	0x00000000
        /*048c*/ 	.word	0x000000a0
        /*0490*/ 	.short	0x010a
        /*0492*/ 	.byte	0xff
	.zero		1


	//   ....[59]....
        /*0494*/ 	.word	0x00002b00
        /*0498*/ 	.word	0x00000000
        /*049c*/ 	.word	0x00000000
        /*04a0*/ 	.short	0x0101
        /*04a2*/ 	.byte	0xff
	.zero		1


	//   ....[60]....
        /*04a4*/ 	.word	0x00002b90
        /*04a8*/ 	.word	0x000000ff
        /*04ac*/ 	.word	0x000000b0
        /*04b0*/ 	.short	0x0106
        /*04b2*/ 	.byte	0x05
	.zero		1


	//   ....[61]....
        /*04b4*/ 	.word	0x00002bb0
        /*04b8*/ 	.word	0x000000ff
        /*04bc*/ 	.word	0x000000b0
        /*04c0*/ 	.short	0x010a
        /*04c2*/ 	.byte	0x05
	.zero		1


	//   ....[62]....
        /*04c4*/ 	.word	0x00002c40
        /*04c8*/ 	.word	0x000000ff
        /*04cc*/ 	.word	0x000000b0
        /*04d0*/ 	.short	0x0106
        /*04d2*/ 	.byte	0x04
	.zero		1


	//   ....[63]....
        /*04d4*/ 	.word	0x00002c80
        /*04d8*/ 	.word	0x00000000
        /*04dc*/ 	.word	0x000000b0
        /*04e0*/ 	.short	0x010a
        /*04e2*/ 	.byte	0xff
	.zero		1


	//   ....[64]....
        /*04e4*/ 	.word	0x000031c0
        /*04e8*/ 	.word	0x00000000
        /*04ec*/ 	.word	0x000000a0
        /*04f0*/ 	.short	0x010a
        /*04f2*/ 	.byte	0xff
	.zero		1


	//   ....[65]....
        /*04f4*/ 	.word	0x000032d0
        /*04f8*/ 	.word	0x00000003
        /*04fc*/ 	.word	0x00000000
        /*0500*/ 	.short	0x0101
        /*0502*/ 	.byte	0xff
	.zero		1


	//   ....[66]....
        /*0504*/ 	.word	0x000032e0
        /*0508*/ 	.word	0x000000ff
        /*050c*/ 	.word	0x00000000
        /*0510*/ 	.short	0x010a
        /*0512*/ 	.byte	0x06
	.zero		1


	//   ....[67]....
        /*0514*/ 	.word	0x00003300
        /*0518*/ 	.word	0x000000ff
        /*051c*/ 	.word	0x000000e0
        /*0520*/ 	.short	0x010a
        /*0522*/ 	.byte	0x07
	.zero		1


	//   ....[68]....
        /*0524*/ 	.word	0x000033d0
        /*0528*/ 	.word	0x000000ff
        /*052c*/ 	.word	0x00000000
        /*0530*/ 	.short	0x010a
        /*0532*/ 	.byte	0x06
	.zero		1


	//   ....[69]....
        /*0534*/ 	.word	0x00003500
        /*0538*/ 	.word	0x000000ff
        /*053c*/ 	.word	0x00000000
        /*0540*/ 	.short	0x010a
        /*0542*/ 	.byte	0x1a
	.zero		1


	//   ....[70]....
        /*0544*/ 	.word	0x000037a0
        /*0548*/ 	.word	0x000000ff
        /*054c*/ 	.word	0x00000000
        /*0550*/ 	.short	0x010a
        /*0552*/ 	.byte	0x06
	.zero		1


	//   ....[71]....
        /*0554*/ 	.word	0x00003830
        /*0558*/ 	.word	0x000000ff
        /*055c*/ 	.word	0x00000000
        /*0560*/ 	.short	0x010a
        /*0562*/ 	.byte	0x06
	.zero		1


	//   ....[72]....
        /*0564*/ 	.word	0x000038c0
        /*0568*/ 	.word	0x000000ff
        /*056c*/ 	.word	0x00000000
        /*0570*/ 	.short	0x010a
        /*0572*/ 	.byte	0x06
	.zero		1


	//   ....[73]....
        /*0574*/ 	.word	0x00003950
        /*0578*/ 	.word	0x000000ff
        /*057c*/ 	.word	0x00000000
        /*0580*/ 	.short	0x010a
        /*0582*/ 	.byte	0x07
	.zero		1


	//   ....[74]....
        /*0584*/ 	.word	0x00003d90
        /*0588*/ 	.word	0x00000000
        /*058c*/ 	.word	0x000000a0
        /*0590*/ 	.short	0x010a
        /*0592*/ 	.byte	0xff
	.zero		1


	//   ....[75]....
        /*0594*/ 	.word	0x00003e80
        /*0598*/ 	.word	0x00000000
        /*059c*/ 	.word	0x00000000
        /*05a0*/ 	.short	0x0101
        /*05a2*/ 	.byte	0xff
	.zero		1


	//   ....[76]....
        /*05a4*/ 	.word	0x000041a0
        /*05a8*/ 	.word	0x000000ff
        /*05ac*/ 	.word	0x00000098
        /*05b0*/ 	.short	0x010a
        /*05b2*/ 	.byte	0x06
	.zero		1


	//   ....[77]....
        /*05b4*/ 	.word	0x00004320
        /*05b8*/ 	.word	0x000000ff
        /*05bc*/ 	.word	0x00000088
        /*05c0*/ 	.short	0x010a
        /*05c2*/ 	.byte	0x06
	.zero		1


	//   ....[78]....
        /*05c4*/ 	.word	0x00004650
        /*05c8*/ 	.word	0x000000ff
        /*05cc*/ 	.word	0x00000080
        /*05d0*/ 	.short	0x010b
        /*05d2*/ 	.byte	0x06
	.zero		1


	//   ....[79]....
        /*05d4*/ 	.word	0x00004670
        /*05d8*/ 	.word	0x000000ff
        /*05dc*/ 	.word	0x00000000
        /*05e0*/ 	.short	0x0101
        /*05e2*/ 	.byte	0x25
	.zero		1


	//   ....[80]....
        /*05e4*/ 	.word	0x000046b0
        /*05e8*/ 	.word	0x00000000
        /*05ec*/ 	.word	0x00000088
        /*05f0*/ 	.short	0x010a
        /*05f2*/ 	.byte	0xff
	.zero		1


	//   ....[81]....
        /*05f4*/ 	.word	0x000049e0
        /*05f8*/ 	.word	0x00000000
        /*05fc*/ 	.word	0x000000a0
        /*0600*/ 	.short	0x010a
        /*0602*/ 	.byte	0xff
	.zero		1


	//   ....[82]....
        /*0604*/ 	.word	0x00004af0
        /*0608*/ 	.word	0x00000000
        /*060c*/ 	.word	0x00000000
        /*0610*/ 	.short	0x0101
        /*0612*/ 	.byte	0xff
	.zero		1


	//   ....[83]....
        /*0614*/ 	.word	0x00005490
        /*0618*/ 	.word	0x000000ff
        /*061c*/ 	.word	0x00000080
        /*0620*/ 	.short	0x010a
        /*0622*/ 	.byte	0x2b
	.zero		1


	//   ....[84]....
        /*0624*/ 	.word	0x000054a0
        /*0628*/ 	.word	0x0000009c
        /*062c*/ 	.word	0x000000c0
        /*0630*/ 	.short	0x010a
        /*0632*/ 	.byte	0xff
	.zero		1


	//   ....[85]....
        /*0634*/ 	.word	0x00005630
        /*0638*/ 	.word	0x000000ff
        /*063c*/ 	.word	0x00000080
        /*0640*/ 	.short	0x010a
        /*0642*/ 	.byte	0x2b
	.zero		1


	//   ....[86]....
        /*0644*/ 	.word	0x00005730
        /*0648*/ 	.word	0x000000ff
        /*064c*/ 	.word	0x00000000
        /*0650*/ 	.short	0x0101
        /*0652*/ 	.byte	0x04
	.zero		1


	//   ....[87]....
        /*0654*/ 	.word	0x00005790
        /*0658*/ 	.word	0x0000009c
        /*065c*/ 	.word	0x000000c0
        /*0660*/ 	.short	0x010a
        /*0662*/ 	.byte	0xff
	.zero		1


	//   ....[88]....
        /*0664*/ 	.word	0x00005b50
        /*0668*/ 	.word	0x000000ff
        /*066c*/ 	.word	0x00000000
        /*0670*/ 	.short	0x0101
        /*0672*/ 	.byte	0x05
	.zero		1


	//   ....[89]....
        /*0674*/ 	.word	0x00006c00
        /*0678*/ 	.word	0x00000003
        /*067c*/ 	.word	0x00000110
        /*0680*/ 	.short	0x010a
        /*0682*/ 	.byte	0xff
	.zero		1


	//   ....[90]....
        /*0684*/ 	.word	0x00006c60
        /*0688*/ 	.word	0x00000002
        /*068c*/ 	.word	0x00000040
        /*0690*/ 	.short	0x010a
        /*0692*/ 	.byte	0xff
	.zero		1


	//   ....[91]....
        /*0694*/ 	.word	0x00006cc0
        /*0698*/ 	.word	0x00000002
        /*069c*/ 	.word	0x00000040
        /*06a0*/ 	.short	0x010a
        /*06a2*/ 	.byte	0xff
	.zero		1


	//   ....[92]....
        /*06a4*/ 	.word	0x00006d10
        /*06a8*/ 	.word	0x00000002
        /*06ac*/ 	.word	0x000000a0
        /*06b0*/ 	.short	0x010a
        /*06b2*/ 	.byte	0xff
	.zero		1


	//   ....[93]....
        /*06b4*/ 	.word	0x00006d70
        /*06b8*/ 	.word	0x00000000
        /*06bc*/ 	.word	0x00000000
        /*06c0*/ 	.short	0x010a
        /*06c2*/ 	.byte	0xff
	.zero		1


	//   ....[94]....
        /*06c4*/ 	.word	0x00006dd0
        /*06c8*/ 	.word	0x00000000
        /*06cc*/ 	.word	0x00000000
        /*06d0*/ 	.short	0x010a
        /*06d2*/ 	.byte	0xff
	.zero		1


	//   ....[95]....
        /*06d4*/ 	.word	0x00006e30
        /*06d8*/ 	.word	0x00000000
        /*06dc*/ 	.word	0x00000000
        /*06e0*/ 	.short	0x010a
        /*06e2*/ 	.byte	0xff
	.zero		1


	//   ....[96]....
        /*06e4*/ 	.word	0x00006e90
        /*06e8*/ 	.word	0x00000000
        /*06ec*/ 	.word	0x00000000
        /*06f0*/ 	.short	0x010a
        /*06f2*/ 	.byte	0xff
	.zero		1


	//   ....[97]....
        /*06f4*/ 	.word	0x00006ef0
        /*06f8*/ 	.word	0x00000000
        /*06fc*/ 	.word	0x00000000
        /*0700*/ 	.short	0x010a
        /*0702*/ 	.byte	0xff
	.zero		1


	//   ....[98]....
        /*0704*/ 	.word	0x00006f50
        /*0708*/ 	.word	0x00000000
        /*070c*/ 	.word	0x00000000
        /*0710*/ 	.short	0x010a
        /*0712*/ 	.byte	0xff
	.zero		1


	//   ....[99]....
        /*0714*/ 	.word	0x00006fb0
        /*0718*/ 	.word	0x00000000
        /*071c*/ 	.word	0x00000000
        /*0720*/ 	.short	0x010a
        /*0722*/ 	.byte	0xff
	.zero		1


	//   ....[100]....
        /*0724*/ 	.word	0x00007000
        /*0728*/ 	.word	0x00000000
        /*072c*/ 	.word	0x00000100
        /*0730*/ 	.short	0x010a
        /*0732*/ 	.byte	0xff
	.zero		1


	//   ....[101]....
        /*0734*/ 	.word	0x00007060
        /*0738*/ 	.word	0x00000000
        /*073c*/ 	.word	0x000000b0
        /*0740*/ 	.short	0x010a
        /*0742*/ 	.byte	0xff
	.zero		1


	//   ....[102]....
        /*0744*/ 	.word	0x000070b0
        /*0748*/ 	.word	0x00000000
        /*074c*/ 	.word	0x000000a0
        /*0750*/ 	.short	0x010a
        /*0752*/ 	.byte	0xff
	.zero		1


	//   ....[103]....
        /*0754*/ 	.word	0x00007110
        /*0758*/ 	.word	0x00000000
        /*075c*/ 	.word	0x000000b0
        /*0760*/ 	.short	0x010a
        /*0762*/ 	.byte	0xff
	.zero		1


	//   ....[104]....
        /*0764*/ 	.word	0x00007160
        /*0768*/ 	.word	0x00000000
        /*076c*/ 	.word	0x000000a0
        /*0770*/ 	.short	0x010a
        /*0772*/ 	.byte	0xff
	.zero		1


	//   ....[105]....
        /*0774*/ 	.word	0x000071c0
        /*0778*/ 	.word	0x00000003
        /*077c*/ 	.word	0x000000e0
        /*0780*/ 	.short	0x010a
        /*0782*/ 	.byte	0xff
	.zero		1


	//   ....[106]....
        /*0784*/ 	.word	0x00007220
        /*0788*/ 	.word	0x00000000
        /*078c*/ 	.word	0x00000000
        /*0790*/ 	.short	0x010a
        /*0792*/ 	.byte	0xff
	.zero		1


	//   ....[107]....
        /*0794*/ 	.word	0x00007280
        /*0798*/ 	.word	0x00000000
        /*079c*/ 	.word	0x00000000
        /*07a0*/ 	.short	0x010a
        /*07a2*/ 	.byte	0xff
	.zero		1


	//   ....[108]....
        /*07a4*/ 	.word	0x000072e0
        /*07a8*/ 	.word	0x00000000
        /*07ac*/ 	.word	0x00000000
        /*07b0*/ 	.short	0x010a
        /*07b2*/ 	.byte	0xff
	.zero		1


	//   ....[109]....
        /*07b4*/ 	.word	0x00007340
        /*07b8*/ 	.word	0x00000000
        /*07bc*/ 	.word	0x00000000
        /*07c0*/ 	.short	0x010a
        /*07c2*/ 	.byte	0xff
	.zero		1


	//   ....[110]....
        /*07c4*/ 	.word	0x000073a0
        /*07c8*/ 	.word	0x00000000
        /*07cc*/ 	.word	0x00000000
        /*07d0*/ 	.short	0x010a
        /*07d2*/ 	.byte	0xff
	.zero		1


	//   ....[111]....
        /*07d4*/ 	.word	0x000073f0
        /*07d8*/ 	.word	0x00000000
        /*07dc*/ 	.word	0x000000a0
        /*07e0*/ 	.short	0x010a
        /*07e2*/ 	.byte	0xff
	.zero		1


	//   ....[112]....
        /*07e4*/ 	.word	0x00007450
        /*07e8*/ 	.word	0x00000000
        /*07ec*/ 	.word	0x00000098
        /*07f0*/ 	.short	0x010a
        /*07f2*/ 	.byte	0xff
	.zero		1


	//   ....[113]....
        /*07f4*/ 	.word	0x000074b0
        /*07f8*/ 	.word	0x00000003
        /*07fc*/ 	.word	0x00000088
        /*0800*/ 	.short	0x010a
        /*0802*/ 	.byte	0xff
	.zero		1


	//   ....[114]....
        /*0804*/ 	.word	0x00007500
        /*0808*/ 	.word	0x00000000
        /*080c*/ 	.word	0x000000a0
        /*0810*/ 	.short	0x010a
        /*0812*/ 	.byte	0xff
	.zero		1


	//   ....[115]....
        /*0814*/ 	.word	0x00007560
        /*0818*/ 	.word	0x00000000
        /*081c*/ 	.word	0x00000080
        /*0820*/ 	.short	0x010a
        /*0822*/ 	.byte	0xff
	.zero		1


	//   ....[116]....
        /*0824*/ 	.word	0x000075b0
        /*0828*/ 	.word	0x0000009c
        /*082c*/ 	.word	0x000000c0
        /*0830*/ 	.short	0x010a
        /*0832*/ 	.byte	0xff
	.zero		1


	//----- nvinfo : EIATTR_NUM_MBARRIERS
	.align		4
.L_47:
        /*0834*/ 	.byte	0x03, 0x38
        /*0836*/ 	.short	0x0024


	//----- nvinfo : EIATTR_EXIT_INSTR_OFFSETS
	.align		4
        /*0838*/ 	.byte	0x04, 0x1c
        /*083a*/ 	.short	(.L_49 - .L_48)


	//   ....[0]....
.L_48:
        /*083c*/ 	.word	0x00002760


	//   ....[1]....
        /*0840*/ 	.word	0x00002c50


	//   ....[2]....
        /*0844*/ 	.word	0x00002cb0


	//   ....[3]....
        /*0848*/ 	.word	0x00003bb0


	//   ....[4]....
        /*084c*/ 	.word	0x000046e0


	//   ....[5]....
        /*0850*/ 	.word	0x00004720


	//   ....[6]....
        /*0854*/ 	.word	0x00006bf0


	//----- nvinfo : EIATTR_MAX_THREADS
	.align		4
.L_49:
        /*0858*/ 	.byte	0x04, 0x05
        /*085a*/ 	.short	(.L_51 - .L_50)
.L_50:
        /*085c*/ 	.word	0x00000100
        /*0860*/ 	.word	0x00000001
        /*0864*/ 	.word	0x00000001


	//----- nvinfo : EIATTR_CRS_STACK_SIZE
	.align		4
.L_51:
        /*0868*/ 	.byte	0x04, 0x1e
        /*086a*/ 	.short	(.L_53 - .L_52)
.L_52:
        /*086c*/ 	.word	0x00000000


	//----- nvinfo : EIATTR_CBANK_PARAM_SIZE
	.align		4
.L_53:
        /*0870*/ 	.byte	0x03, 0x19
        /*0872*/ 	.short	0x0800


	//----- nvinfo : EIATTR_PARAM_CBANK
	.align		4
        /*0874*/ 	.byte	0x04, 0x0a
        /*0876*/ 	.short	(.L_55 - .L_54)
	.align		4
.L_54:
        /*0878*/ 	.word	index@(.nv.constant0._ZN7cutlass13device_kernelINS_4gemm6kernel13GemmUniversalIN4cute5tupleIJiiiiEEENS1_10collective13CollectiveMmaINS1_35MainloopSm100TmaUmmaWarpSpecializedILi8ELi2ELi4ENS5_IJNS4_1CILi1EEESB_SB_EEEEENS5_IJNSA_ILi128EEENSA_ILi64EEESE_EEENS_12float_e5m2_tENS5_IJlSB_lEEESH_SI_NS4_8TiledMMAINS4_8MMA_AtomIJNS4_10MMA_TraitsINS4_19SM100_MMA_F8F6F4_SSEJSH_SH_fSE_SF_NS4_17integral_constantINS4_4UMMA5MajorELSP_0EEESQ_NSN_INSO_7ScaleInELSR_0EEESS_EEEEEENS4_6LayoutISC_NS5_IJNSA_ILi0EEESW_SW_EEEEENS5_IJNS4_10UnderscoreESZ_SZ_EEEEENS4_13SM90_TMA_LOADENS4_14ComposedLayoutINS4_7SwizzleILi3ELi4ELi3EEENS4_18smem_ptr_flag_bitsILi8EEENSV_INS5_IJNSA_ILi8EEESE_EEENS5_IJSE_SB_EEEEEEEvNS4_8identityES12_S1C_vS1D_EENS_8epilogue10collective18CollectiveEpilogueINS1F_23Sm100TmaWarpSpecializedILi1ELi1ELi64ELb0ELb0EEEJSG_NS5_IJNSV_ISE_SB_EENSV_ISF_SB_EEEEESH_SI_SH_SI_NS1F_6fusion15FusionCallbacksIS1J_NS1N_17LinearCombinationISH_fSH_fLNS_15FloatRoundStyleE2EEESG_S1M_JEEENS4_5SM1004TMEM4LOAD26SM100_TMEM_LOAD_32dp32b64xES12_NS13_INS14_ILi2ELi4ELi3EEES17_NSV_INS5_IJS18_SF_EEENS5_IJSF_SB_EEEEEEENS4_39AutoVectorizingCopyWithAssumedAlignmentILi128EEENS4_14SM90_TMA_STOREES21_S23_S23_EEEvvEEEEvNT_6ParamsE)
        /*087c*/ 	.short	0x0380
        /*087e*/ 	.short	0x0800


	//----- nvinfo : EIATTR_SW_WAR
	.align		4
.L_55:
        /*0880*/ 	.byte	0x04, 0x36
        /*0882*/ 	.short	(.L_57 - .L_56)
.L_56:
        /*0884*/ 	.word	0x00000008
.L_57:


//--------------------- .nv.callgraph             --------------------------
	.section	.nv.callgraph,"",@"SHT_CUDA_CALLGRAPH"
	.align	4
	.sectionentsize	8
	.align		4
        /*0000*/ 	.word	0x00000000
	.align		4
        /*0004*/ 	.word	0xffffffff
	.align		4
        /*0008*/ 	.word	index@(_ZN7cutlass13device_kernelINS_4gemm6kernel13GemmUniversalIN4cute5tupleIJiiiiEEENS1_10collective13CollectiveMmaINS1_35MainloopSm100TmaUmmaWarpSpecializedILi8ELi2ELi4ENS5_IJNS4_1CILi1EEESB_SB_EEEEENS5_IJNSA_ILi128EEENSA_ILi64EEESE_EEENS_12float_e5m2_tENS5_IJlSB_lEEESH_SI_NS4_8TiledMMAINS4_8MMA_AtomIJNS4_10MMA_TraitsINS4_19SM100_MMA_F8F6F4_SSEJSH_SH_fSE_SF_NS4_17integral_constantINS4_4UMMA5MajorELSP_0EEESQ_NSN_INSO_7ScaleInELSR_0EEESS_EEEEEENS4_6LayoutISC_NS5_IJNSA_ILi0EEESW_SW_EEEEENS5_IJNS4_10UnderscoreESZ_SZ_EEEEENS4_13SM90_TMA_LOADENS4_14ComposedLayoutINS4_7SwizzleILi3ELi4ELi3EEENS4_18smem_ptr_flag_bitsILi8EEENSV_INS5_IJNSA_ILi8EEESE_EEENS5_IJSE_SB_EEEEEEEvNS4_8identityES12_S1C_vS1D_EENS_8epilogue10collective18CollectiveEpilogueINS1F_23Sm100TmaWarpSpecializedILi1ELi1ELi64ELb0ELb0EEEJSG_NS5_IJNSV_ISE_SB_EENSV_ISF_SB_EEEEESH_SI_SH_SI_NS1F_6fusion15FusionCallbacksIS1J_NS1N_17LinearCombinationISH_fSH_fLNS_15FloatRoundStyleE2EEESG_S1M_JEEENS4_5SM1004TMEM4LOAD26SM100_TMEM_LOAD_32dp32b64xES12_NS13_INS14_ILi2ELi4ELi3EEES17_NSV_INS5_IJS18_SF_EEENS5_IJSF_SB_EEEEEEENS4_39AutoVectorizingCopyWithAssumedAlignmentILi128EEENS4_14SM90_TMA_STOREES21_S23_S23_EEEvvEEEEvNT_6ParamsE)
	.align		4
        /*000c*/ 	.word	index@(__assertfail)
	.align		4
        /*0010*/ 	.word	0x00000000
	.align		4
        /*0014*/ 	.word	0xfffffffe
	.align		4
        /*0018*/ 	.word	0x00000000
	.align		4
        /*001c*/ 	.word	0xfffffffd
	.align		4
        /*0020*/ 	.word	0x00000000
	.align		4
        /*0024*/ 	.word	0xfffffffc


//--------------------- .nv.constant4             --------------------------
	.section	.nv.constant4,"a",@progbits
	.align	8
	.align		8
.nv.constant4:
        /*0000*/ 	.dword	__assertfail
	.align		8
        /*0008*/ 	.dword	__unnamed_1
	.align		8
        /*0010*/ 	.dword	__unnamed_2
	.align		8
        /*0018*/ 	.dword	_ZN40_INTERNAL_83065b43_4_k_cu_118a7bb2_330984cuda3std3__45__cpo5beginE
	.align		8
        /*0020*/ 	.dword	_ZN40_INTERNAL_83065b43_4_k_cu_118a7bb2_330984cuda3std3__45__cpo3endE
	.align		8
        /*0028*/ 	.dword	_ZN40_INTERNAL_83065b43_4_k_cu_118a7bb2_330984cuda3std3__45__cpo6cbeginE
	.align		8
        /*0030*/ 	.dword	_ZN40_INTERNAL_83065b43_4_k_cu_118a7bb2_330984cuda3std3__45__cpo4cendE
	.align		8
        /*0038*/ 	.dword	_ZN40_INTERNAL_83065b43_4_k_cu_118a7bb2_330984cuda3std3__442_GLOBAL__N__83065b43_4_k_cu_118a7bb2_330986ignoreE
	.align		8
        /*0040*/ 	.dword	_ZN40_INTERNAL_83065b43_4_k_cu_118a7bb2_330984cuda3std3__419piecewise_constructE
	.align		8
        /*0048*/ 	.dword	_ZN40_INTERNAL_83065b43_4_k_cu_118a7bb2_330984cuda3std3__48in_placeE
	.align		8
        /*0050*/ 	.dword	_ZN40_INTERNAL_83065b43_4_k_cu_118a7bb2_330984cuda3std6ranges3__45__cpo4swapE
	.align		8
        /*0058*/ 	.dword	_ZN40_INTERNAL_83065b43_4_k_cu_118a7bb2_330984cuda3std6ranges3__45__cpo9iter_moveE
	.align		8
        /*0060*/ 	.dword	_ZN40_INTERNAL_83065b43_4_k_cu_118a7bb2_330984cute7productE
	.align		8
        /*0068*/ 	.dword	_ZN40_INTERNAL_83065b43_4_k_cu_118a7bb2_330984cute1_E
	.align		8
        /*0070*/ 	.dword	$str$25
	.align		8
        /*0078*/ 	.dword	$str$26
	.align		8
        /*0080*/ 	.dword	$str$27
	.align		8
        /*0088*/ 	.dword	$str$28


//--------------------- .text._ZN7cutlass13device_kernelINS_4gemm6kernel13GemmUniversalIN4cute5tupleIJiiiiEEENS1_10collective13CollectiveMmaINS1_35MainloopSm100TmaUmmaWarpSpecializedILi8ELi2ELi4ENS5_IJNS4_1CILi1EEESB_SB_EEEEENS5_IJNSA_ILi128EEENSA_ILi64EEESE_EEENS_12float_e5m2_tENS5_IJlSB_lEEESH_SI_NS4_8TiledMMAINS4_8MMA_AtomIJNS4_10MMA_TraitsINS4_19SM100_MMA_F8F6F4_SSEJSH_SH_fSE_SF_NS4_17integral_constantINS4_4UMMA5MajorELSP_0EEESQ_NSN_INSO_7ScaleInELSR_0EEESS_EEEEEENS4_6LayoutISC_NS5_IJNSA_ILi0EEESW_SW_EEEEENS5_IJNS4_10UnderscoreESZ_SZ_EEEEENS4_13SM90_TMA_LOADENS4_14ComposedLayoutINS4_7SwizzleILi3ELi4ELi3EEENS4_18smem_ptr_flag_bitsILi8EEENSV_INS5_IJNSA_ILi8EEESE_EEENS5_IJSE_SB_EEEEEEEvNS4_8identityES12_S1C_vS1D_EENS_8epilogue10collective18CollectiveEpilogueINS1F_23Sm100TmaWarpSpecializedILi1ELi1ELi64ELb0ELb0EEEJSG_NS5_IJNSV_ISE_SB_EENSV_ISF_SB_EEEEESH_SI_SH_SI_NS1F_6fusion15FusionCallbacksIS1J_NS1N_17LinearCombinationISH_fSH_fLNS_15FloatRoundStyleE2EEESG_S1M_JEEENS4_5SM1004TMEM4LOAD26SM100_TMEM_LOAD_32dp32b64xES12_NS13_INS14_ILi2ELi4ELi3EEES17_NSV_INS5_IJS18_SF_EEENS5_IJSF_SB_EEEEEEENS4_39AutoVectorizingCopyWithAssumedAlignmentILi128EEENS4_14SM90_TMA_STOREES21_S23_S23_EEEvvEEEEvNT_6ParamsE --------------------------
	.section	.text._ZN7cutlass13device_kernelINS_4gemm6kernel13GemmUniversalIN4cute5tupleIJiiiiEEENS1_10collective13CollectiveMmaINS1_35MainloopSm100TmaUmmaWarpSpecializedILi8ELi2ELi4ENS5_IJNS4_1CILi1EEESB_SB_EEEEENS5_IJNSA_ILi128EEENSA_ILi64EEESE_EEENS_12float_e5m2_tENS5_IJlSB_lEEESH_SI_NS4_8TiledMMAINS4_8MMA_AtomIJNS4_10MMA_TraitsINS4_19SM100_MMA_F8F6F4_SSEJSH_SH_fSE_SF_NS4_17integral_constantINS4_4UMMA5MajorELSP_0EEESQ_NSN_INSO_7ScaleInELSR_0EEESS_EEEEEENS4_6LayoutISC_NS5_IJNSA_ILi0EEESW_SW_EEEEENS5_IJNS4_10UnderscoreESZ_SZ_EEEEENS4_13SM90_TMA_LOADENS4_14ComposedLayoutINS4_7SwizzleILi3ELi4ELi3EEENS4_18smem_ptr_flag_bitsILi8EEENSV_INS5_IJNSA_ILi8EEESE_EEENS5_IJSE_SB_EEEEEEEvNS4_8identityES12_S1C_vS1D_EENS_8epilogue10collective18CollectiveEpilogueINS1F_23Sm100TmaWarpSpecializedILi1ELi1ELi64ELb0ELb0EEEJSG_NS5_IJNSV_ISE_SB_EENSV_ISF_SB_EEEEESH_SI_SH_SI_NS1F_6fusion15FusionCallbacksIS1J_NS1N_17LinearCombinationISH_fSH_fLNS_15FloatRoundStyleE2EEESG_S1M_JEEENS4_5SM1004TMEM4LOAD26SM100_TMEM_LOAD_32dp32b64xES12_NS13_INS14_ILi2ELi4ELi3EEES17_NSV_INS5_IJS18_SF_EEENS5_IJSF_SB_EEEEEEENS4_39AutoVectorizingCopyWithAssumedAlignmentILi128EEENS4_14SM90_TMA_STOREES21_S23_S23_EEEvvEEEEvNT_6ParamsE,"ax",@progbits
	.align	128
.text._ZN7cutlass13device_kernelINS_4gemm6kernel13GemmUniversalIN4cute5tupleIJiiiiEEENS1_10collective13CollectiveMmaINS1_35MainloopSm100TmaUmmaWarpSpecializedILi8ELi2ELi4ENS5_IJNS4_1CILi1EEESB_SB_EEEEENS5_IJNSA_ILi128EEENSA_ILi64EEESE_EEENS_12float_e5m2_tENS5_IJlSB_lEEESH_SI_NS4_8TiledMMAINS4_8MMA_AtomIJNS4_10MMA_TraitsINS4_19SM100_MMA_F8F6F4_SSEJSH_SH_fSE_SF_NS4_17integral_constantINS4_4UMMA5MajorELSP_0EEESQ_NSN_INSO_7ScaleInELSR_0EEESS_EEEEEENS4_6LayoutISC_NS5_IJNSA_ILi0EEESW_SW_EEEEENS5_IJNS4_10UnderscoreESZ_SZ_EEEEENS4_13SM90_TMA_LOADENS4_14ComposedLayoutINS4_7SwizzleILi3ELi4ELi3EEENS4_18smem_ptr_flag_bitsILi8EEENSV_INS5_IJNSA_ILi8EEESE_EEENS5_IJSE_SB_EEEEEEEvNS4_8identityES12_S1C_vS1D_EENS_8epilogue10collective18CollectiveEpilogueINS1F_23Sm100TmaWarpSpecializedILi1ELi1ELi64ELb0ELb0EEEJSG_NS5_IJNSV_ISE_SB_EENSV_ISF_SB_EEEEESH_SI_SH_SI_NS1F_6fusion15FusionCallbacksIS1J_NS1N_17LinearCombinationISH_fSH_fLNS_15FloatRoundStyleE2EEESG_S1M_JEEENS4_5SM1004TMEM4LOAD26SM100_TMEM_LOAD_32dp32b64xES12_NS13_INS14_ILi2ELi4ELi3EEES17_NSV_INS5_IJS18_SF_EEENS5_IJSF_SB_EEEEEEENS4_39AutoVectorizingCopyWithAssumedAlignmentILi128EEENS4_14SM90_TMA_STOREES21_S23_S23_EEEvvEEEEvNT_6ParamsE:
        .type           _ZN7cutlass13device_kernelINS_4gemm6kernel13GemmUniversalIN4cute5tupleIJiiiiEEENS1_10collective13CollectiveMmaINS1_35MainloopSm100TmaUmmaWarpSpecializedILi8ELi2ELi4ENS5_IJNS4_1CILi1EEESB_SB_EEEEENS5_IJNSA_ILi128EEENSA_ILi64EEESE_EEENS_12float_e5m2_tENS5_IJlSB_lEEESH_SI_NS4_8TiledMMAINS4_8MMA_AtomIJNS4_10MMA_TraitsINS4_19SM100_MMA_F8F6F4_SSEJSH_SH_fSE_SF_NS4_17integral_constantINS4_4UMMA5MajorELSP_0EEESQ_NSN_INSO_7ScaleInELSR_0EEESS_EEEEEENS4_6LayoutISC_NS5_IJNSA_ILi0EEESW_SW_EEEEENS5_IJNS4_10UnderscoreESZ_SZ_EEEEENS4_13SM90_TMA_LOADENS4_14ComposedLayoutINS4_7SwizzleILi3ELi4ELi3EEENS4_18smem_ptr_flag_bitsILi8EEENSV_INS5_IJNSA_ILi8EEESE_EEENS5_IJSE_SB_EEEEEEEvNS4_8identityES12_S1C_vS1D_EENS_8epilogue10collective18CollectiveEpilogueINS1F_23Sm100TmaWarpSpecializedILi1ELi1ELi64ELb0ELb0EEEJSG_NS5_IJNSV_ISE_SB_EENSV_ISF_SB_EEEEESH_SI_SH_SI_NS1F_6fusion15FusionCallbacksIS1J_NS1N_17LinearCombinationISH_fSH_fLNS_15FloatRoundStyleE2EEESG_S1M_JEEENS4_5SM1004TMEM4LOAD26SM100_TMEM_LOAD_32dp32b64xES12_NS13_INS14_ILi2ELi4ELi3EEES17_NSV_INS5_IJS18_SF_EEENS5_IJSF_SB_EEEEEEENS4_39AutoVectorizingCopyWithAssumedAlignmentILi128EEENS4_14SM90_TMA_STOREES21_S23_S23_EEEvvEEEEvNT_6ParamsE,@function
        .size           _ZN7cutlass13device_kernelINS_4gemm6kernel13GemmUniversalIN4cute5tupleIJiiiiEEENS1_10collective13CollectiveMmaINS1_35MainloopSm100TmaUmmaWarpSpecializedILi8ELi2ELi4ENS5_IJNS4_1CILi1EEESB_SB_EEEEENS5_IJNSA_ILi128EEENSA_ILi64EEESE_EEENS_12float_e5m2_tENS5_IJlSB_lEEESH_SI_NS4_8TiledMMAINS4_8MMA_AtomIJNS4_10MMA_TraitsINS4_19SM100_MMA_F8F6F4_SSEJSH_SH_fSE_SF_NS4_17integral_constantINS4_4UMMA5MajorELSP_0EEESQ_NSN_INSO_7ScaleInELSR_0EEESS_EEEEEENS4_6LayoutISC_NS5_IJNSA_ILi0EEESW_SW_EEEEENS5_IJNS4_10UnderscoreESZ_SZ_EEEEENS4_13SM90_TMA_LOADENS4_14ComposedLayoutINS4_7SwizzleILi3ELi4ELi3EEENS4_18smem_ptr_flag_bitsILi8EEENSV_INS5_IJNSA_ILi8EEESE_EEENS5_IJSE_SB_EEEEEEEvNS4_8identityES12_S1C_vS1D_EENS_8epilogue10collective18CollectiveEpilogueINS1F_23Sm100TmaWarpSpecializedILi1ELi1ELi64ELb0ELb0EEEJSG_NS5_IJNSV_ISE_SB_EENSV_ISF_SB_EEEEESH_SI_SH_SI_NS1F_6fusion15FusionCallbacksIS1J_NS1N_17LinearCombinationISH_fSH_fLNS_15FloatRoundStyleE2EEESG_S1M_JEEENS4_5SM1004TMEM4LOAD26SM100_TMEM_LOAD_32dp32b64xES12_NS13_INS14_ILi2ELi4ELi3EEES17_NSV_INS5_IJS18_SF_EEENS5_IJSF_SB_EEEEEEENS4_39AutoVectorizingCopyWithAssumedAlignmentILi128EEENS4_14SM90_TMA_STOREES21_S23_S23_EEEvvEEEEvNT_6ParamsE,(.L_x_140 - _ZN7cutlass13device_kernelINS_4gemm6kernel13GemmUniversalIN4cute5tupleIJiiiiEEENS1_10collective13CollectiveMmaINS1_35MainloopSm100TmaUmmaWarpSpecializedILi8ELi2ELi4ENS5_IJNS4_1CILi1EEESB_SB_EEEEENS5_IJNSA_ILi128EEENSA_ILi64EEESE_EEENS_12float_e5m2_tENS5_IJlSB_lEEESH_SI_NS4_8TiledMMAINS4_8MMA_AtomIJNS4_10MMA_TraitsINS4_19SM100_MMA_F8F6F4_SSEJSH_SH_fSE_SF_NS4_17integral_constantINS4_4UMMA5MajorELSP_0EEESQ_NSN_INSO_7ScaleInELSR_0EEESS_EEEEEENS4_6LayoutISC_NS5_IJNSA_ILi0EEESW_SW_EEEEENS5_IJNS4_10UnderscoreESZ_SZ_EEEEENS4_13SM90_TMA_LOADENS4_14ComposedLayoutINS4_7SwizzleILi3ELi4ELi3EEENS4_18smem_ptr_flag_bitsILi8EEENSV_INS5_IJNSA_ILi8EEESE_EEENS5_IJSE_SB_EEEEEEEvNS4_8identityES12_S1C_vS1D_EENS_8epilogue10collective18CollectiveEpilogueINS1F_23Sm100TmaWarpSpecializedILi1ELi1ELi64ELb0ELb0EEEJSG_NS5_IJNSV_ISE_SB_EENSV_ISF_SB_EEEEESH_SI_SH_SI_NS1F_6fusion15FusionCallbacksIS1J_NS1N_17LinearCombinationISH_fSH_fLNS_15FloatRoundStyleE2EEESG_S1M_JEEENS4_5SM1004TMEM4LOAD26SM100_TMEM_LOAD_32dp32b64xES12_NS13_INS14_ILi2ELi4ELi3EEES17_NSV_INS5_IJS18_SF_EEENS5_IJSF_SB_EEEEEEENS4_39AutoVectorizingCopyWithAssumedAlignmentILi128EEENS4_14SM90_TMA_STOREES21_S23_S23_EEEvvEEEEvNT_6ParamsE)
        .other          _ZN7cutlass13device_kernelINS_4gemm6kernel13GemmUniversalIN4cute5tupleIJiiiiEEENS1_10collective13CollectiveMmaINS1_35MainloopSm100TmaUmmaWarpSpecializedILi8ELi2ELi4ENS5_IJNS4_1CILi1EEESB_SB_EEEEENS5_IJNSA_ILi128EEENSA_ILi64EEESE_EEENS_12float_e5m2_tENS5_IJlSB_lEEESH_SI_NS4_8TiledMMAINS4_8MMA_AtomIJNS4_10MMA_TraitsINS4_19SM100_MMA_F8F6F4_SSEJSH_SH_fSE_SF_NS4_17integral_constantINS4_4UMMA5MajorELSP_0EEESQ_NSN_INSO_7ScaleInELSR_0EEESS_EEEEEENS4_6LayoutISC_NS5_IJNSA_ILi0EEESW_SW_EEEEENS5_IJNS4_10UnderscoreESZ_SZ_EEEEENS4_13SM90_TMA_LOADENS4_14ComposedLayoutINS4_7SwizzleILi3ELi4ELi3EEENS4_18smem_ptr_flag_bitsILi8EEENSV_INS5_IJNSA_ILi8EEESE_EEENS5_IJSE_SB_EEEEEEEvNS4_8identityES12_S1C_vS1D_EENS_8epilogue10collective18CollectiveEpilogueINS1F_23Sm100TmaWarpSpecializedILi1ELi1ELi64ELb0ELb0EEEJSG_NS5_IJNSV_ISE_SB_EENSV_ISF_SB_EEEEESH_SI_SH_SI_NS1F_6fusion15FusionCallbacksIS1J_NS1N_17LinearCombinationISH_fSH_fLNS_15FloatRoundStyleE2EEESG_S1M_JEEENS4_5SM1004TMEM4LOAD26SM100_TMEM_LOAD_32dp32b64xES12_NS13_INS14_ILi2ELi4ELi3EEES17_NSV_INS5_IJS18_SF_EEENS5_IJSF_SB_EEEEEEENS4_39AutoVectorizingCopyWithAssumedAlignmentILi128EEENS4_14SM90_TMA_STOREES21_S23_S23_EEEvvEEEEvNT_6ParamsE,@"STO_CUDA_ENTRY STV_DEFAULT"
_ZN7cutlass13device_kernelINS_4gemm6kernel13GemmUniversalIN4cute5tupleIJiiiiEEENS1_10collective13CollectiveMmaINS1_35MainloopSm100TmaUmmaWarpSpecializedILi8ELi2ELi4ENS5_IJNS4_1CILi1EEESB_SB_EEEEENS5_IJNSA_ILi128EEENSA_ILi64EEESE_EEENS_12float_e5m2_tENS5_IJlSB_lEEESH_SI_NS4_8TiledMMAINS4_8MMA_AtomIJNS4_10MMA_TraitsINS4_19SM100_MMA_F8F6F4_SSEJSH_SH_fSE_SF_NS4_17integral_constantINS4_4UMMA5MajorELSP_0EEESQ_NSN_INSO_7ScaleInELSR_0EEESS_EEEEEENS4_6LayoutISC_NS5_IJNSA_ILi0EEESW_SW_EEEEENS5_IJNS4_10UnderscoreESZ_SZ_EEEEENS4_13SM90_TMA_LOADENS4_14ComposedLayoutINS4_7SwizzleILi3ELi4ELi3EEENS4_18smem_ptr_flag_bitsILi8EEENSV_INS5_IJNSA_ILi8EEESE_EEENS5_IJSE_SB_EEEEEEEvNS4_8identityES12_S1C_vS1D_EENS_8epilogue10collective18CollectiveEpilogueINS1F_23Sm100TmaWarpSpecializedILi1ELi1ELi64ELb0ELb0EEEJSG_NS5_IJNSV_ISE_SB_EENSV_ISF_SB_EEEEESH_SI_SH_SI_NS1F_6fusion15FusionCallbacksIS1J_NS1N_17LinearCombinationISH_fSH_fLNS_15FloatRoundStyleE2EEESG_S1M_JEEENS4_5SM1004TMEM4LOAD26SM100_TMEM_LOAD_32dp32b64xES12_NS13_INS14_ILi2ELi4ELi3EEES17_NSV_INS5_IJS18_SF_EEENS5_IJSF_SB_EEEEEEENS4_39AutoVectorizingCopyWithAssumedAlignmentILi128EEENS4_14SM90_TMA_STOREES21_S23_S23_EEEvvEEEEvNT_6ParamsE:
[----:B------:R-:W1:Y:S01]  /*0000*/  LDC R1, c[0x0][0x37c] ;  /* 0x0000df00ff017b82 */ /* 0x000e620000000800 */
[----:B------:R-:W2:Y:S01]  /*0010*/  S2R R166, SR_TID.X ;  /* 0x0000000000a67919 */ /* 0x000ea20000002100 */
[----:B------:R-:W3:Y:S01]  /*0020*/  LDCU.64 UR4, c[0x0][0x890] ;  /* 0x00011200ff0477ac */ /* 0x000ee20008000a00 */
[----:B------:R-:W-:Y:S02]  /*0030*/  PRMT R164, RZ, 0x7610, R164 ;  /* 0x00007610ffa47816 */ /* 0x000fe400000000a4 */
[----:B------:R-:W-:Y:S01]  /*0040*/  ELECT P5, URZ, PT ;  /* 0x0000000000ff782f */ /* 0x000fe200038a0000 */
[----:B------:R-:W4:Y:S01]  /*0050*/  LDCU.64 UR40, c[0x0][0x358] ;  /* 0x00006b00ff2877ac */ /* 0x000f220008000a00 */
[----:B---3--:R-:W-:-:S04]  /*0060*/  UISETP.NE.U32.AND UP0, UPT, UR4, URZ, UPT ;  /* 0x000000ff0400728c */ /* 0x008fc8000bf05070 */
[----:B------:R-:W-:Y:S01]  /*0070*/  UISETP.NE.AND.EX UP0, UPT, UR5, URZ, UPT, UP0 ;  /* 0x000000ff0500728c */ /* 0x000fe2000bf05300 */
[----:B--2---:R-:W-:-:S05]  /*0080*/  SHF.R.U32.HI R169, RZ, 0x5, R166 ;  /* 0x00000005ffa97819 */ /* 0x004fca00000116a6 */
[----:B------:R-:W2:Y:S02]  /*0090*/  SHFL.IDX PT, R0, R169, RZ, 0x1f ;  /* 0x00001fffa9007589 */ /* 0x000ea400000e0000 */
[----:B--2---:R-:W-:Y:S01]  /*00a0*/  R2UR UR8, R0 ;  /* 0x00000000000872ca */ /* 0x004fe200000e0000 */
[----:B-1--4-:R-:W-:-:S14]  /*00b0*/  BRA.U UP0, `(.L_x_0) ;  /* 0x00000001002c7547 */ /* 0x012fdc000b800000 */
[----:B------:R-:W1:Y:S02]  /*00c0*/  LDCU.64 UR6, c[0x0][0x888] ;  /* 0x00011100ff0677ac */ /* 0x000e640008000a00 */
[----:B-1----:R-:W-:-:S04]  /*00d0*/  UISETP.NE.U32.AND UP0, UPT, UR6, URZ, UPT ;  /* 0x000000ff0600728c */ /* 0x002fc8000bf05070 */
[----:B------:R-:W-:-:S09]  /*00e0*/  UISETP.NE.AND.EX UP0, UPT, UR7, URZ, UPT, UP0 ;  /* 0x000000ff0700728c */ /* 0x000fd2000bf05300 */
[----:B------:R-:W-:Y:S05]  /*00f0*/  BRA.U !UP0, `(.L_x_1) ;  /* 0x0000000108107547 */ /* 0x000fea000b800000 */
[----:B------:R-:W1:Y:S02]  /*0100*/  LDC.64 R2, c[0x0][0x888] ;  /* 0x00022200ff027b82 */ /* 0x000e640000000a00 */
[----:B-1----:R1:W5:Y:S01]  /*0110*/  LDG.E R81, desc[UR40][R2.64] ;  /* 0x0000002802517981 */ /* 0x002362000c1e1900 */
[----:B------:R-:W-:Y:S01]  /*0120*/  HFMA2 R164, -RZ, RZ, 0, 5.9604644775390625e-08 ;  /* 0x00000001ffa47431 */ /* 0x000fe200000001ff */
[----:B------:R-:W-:Y:S05]  /*0130*/  BRA `(.L_x_0) ;  /* 0x00000000000c7947 */ /* 0x000fea0003800000 */
.L_x_1:
[----:B------:R-:W1:Y:S01]  /*0140*/  LDCU UR6, c[0x0][0x880] ;  /* 0x00011000ff0677ac */ /* 0x000e620008000800 */
[----:B------:R-:W-:Y:S01]  /*0150*/  HFMA2 R164, -RZ, RZ, 0, 5.9604644775390625e-08 ;  /* 0x00000001ffa47431 */ /* 0x000fe200000001ff */
[----:B-1----:R-:W-:-:S07]  /*0160*/  MOV R81, UR6 ;  /* 0x0000000600517c02 */ /* 0x002fce0008000f00 */
.L_x_0:
[----:B------:R-:W2:Y:S02]  /*0170*/  LDCU.64 UR6, c[0x0][0x8b0] ;  /* 0x00011600ff0677ac */ /* 0x000ea40008000a00 */
[----:B--2---:R-:W-:-:S04]  /*0180*/  UISETP.NE.U32.AND UP0, UPT, UR6, URZ, UPT ;  /* 0x000000ff0600728c */ /* 0x004fc8000bf05070 */
[----:B------:R-:W-:-:S09]  /*0190*/  UISETP.NE.AND.EX UP0, UPT, UR7, URZ, UPT, UP0 ;  /* 0x000000ff0700728c */ /* 0x000fd2000bf05300 */
[----:B------:R-:W-:Y:S05]  /*01a0*/  BRA.U UP0, `(.L_x_2) ;  /* 0x0000000100247547 */ /* 0x000fea000b800000 */
[----:B------:R-:W2:Y:S02]  /*01b0*/  LDCU.64 UR6, c[0x0][0x8a8] ;  /* 0x00011500ff0677ac */ /* 0x000ea40008000a00 */
[----:B--2---:R-:W-:-:S04]  /*01c0*/  UISETP.NE.U32.AND UP0, UPT, UR6, URZ, UPT ;  /* 0x000000ff0600728c */ /* 0x004fc8000bf05070 */
[----:B------:R-:W-:-:S09]  /*01d0*/  UISETP.NE.AND.EX UP0, UPT, UR7, URZ, UPT, UP0 ;  /* 0x000000ff0700728c */ /* 0x000fd2000bf05300 */
[----:B------:R-:W-:Y:S05]  /*01e0*/  BRA.U !UP0, `(.L_x_3) ;  /* 0x00000001080c7547 */ /* 0x000fea000b800000 */
[----:B------:R-:W2:Y:S02]  /*01f0*/  LDC.64 R78, c[0x0][0x8a8] ;  /* 0x00022a00ff4e7b82 */ /* 0x000ea40000000a00 */
[----:B--2---:R2:W5:Y:S01]  /*0200*/  LDG.E R78, desc[UR40][R78.64] ;  /* 0x000000284e4e7981 */ /* 0x004562000c1e1900 */
[----:B------:R-:W-:Y:S05]  /*0210*/  BRA `(.L_x_2) ;  /* 0x0000000000087947 */ /* 0x000fea0003800000 */
.L_x_3:
[----:B------:R-:W2:Y:S02]  /*0220*/  LDCU UR6, c[0x0][0x8a0] ;  /* 0x00011400ff0677ac */ /* 0x000ea40008000800 */
[----:B--2---:R-:W-:Y:S02]  /*0230*/  MOV R78, UR6 ;  /* 0x00000006004e7c02 */ /* 0x004fe40008000f00 */
.L_x_2:
[----:B------:R-:W-:Y:S01]  /*0240*/  IMAD.U32 R0, RZ, RZ, UR8 ;  /* 0x00000008ff007e24 */ /* 0x000fe2000f8e00ff */
[----:B------:R-:W-:Y:S04]  /*0250*/  BSSY.RECONVERGENT B0, `(.L_x_4) ;  /* 0x000000c000007945 */ /* 0x000fe80003800200 */
[C---:B------:R-:W-:Y:S02]  /*0260*/  ISETP.NE.OR P1, PT, R0.reuse, 0x1, !P5 ;  /* 0x000000010000780c */ /* 0x040fe40006f25670 */
[----:B------:R-:W-:-:S11]  /*0270*/  ISETP.NE.OR P0, PT, R0, 0x3, !P5 ;  /* 0x000000030000780c */ /* 0x000fd60006f05670 */
[----:B------:R-:W-:Y:S05]  /*0280*/  @P1 BRA `(.L_x_5) ;  /* 0x0000000000201947 */ /* 0x000fea0003800000 */
[----:B------:R-:W3:Y:S02]  /*0290*/  LDCU.64 UR6, c[0x0][0x348] ;  /* 0x00006900ff0677ac */ /* 0x000ee40008000a00 */
[----:B---3--:R-:W-:Y:S02]  /*02a0*/  UIADD3 UR10, UP1, UPT, UR6, 0x80, URZ ;  /* 0x00000080060a7890 */ /* 0x008fe4000ff3e0ff */
[----:B------:R-:W-:Y:S02]  /*02b0*/  UIADD3 UR6, UP0, UPT, UR6, 0x180, URZ ;  /* 0x0000018006067890 */ /* 0x000fe4000ff1e0ff */
[----:B------:R-:W-:Y:S02]  /*02c0*/  UIADD3.X UR11, UPT, UPT, URZ, UR7, URZ, UP1, !UPT ;  /* 0x00000007ff0b7290 */ /* 0x000fe40008ffe4ff */
[----:B------:R-:W-:-:S07]  /*02d0*/  UIADD3.X UR7, UPT, UPT, URZ, UR7, URZ, UP0, !UPT ;  /* 0x00000007ff077290 */ /* 0x000fce00087fe4ff */
[----:B------:R3:W-:Y:S02]  /*02e0*/  UTMACCTL.PF [UR10] ;  /* 0x000000000a0079b9 */ /* 0x0007e40008040000 */
[----:B------:R3:W-:Y:S02]  /*02f0*/  UTMACCTL.PF [UR6] ;  /* 0x00000000060079b9 */ /* 0x0007e40008040000 */
[----:B---3--:R-:W-:Y:S01]  /*0300*/  NOP ;  /* 0x0000000000007918 */ /* 0x008fe20000000000 */
.L_x_5:
[----:B------:R-:W-:Y:S05]  /*0310*/  BSYNC.RECONVERGENT B0 ;  /* 0x0000000000007941 */ /* 0x000fea0003800200 */
.L_x_4:
[----:B------:R-:W-:Y:S04]  /*0320*/  BSSY.RECONVERGENT B0, `(.L_x_6) ;  /* 0x000000a000007945 */ /* 0x000fe80003800200 */
        /* <DEDUP_REMOVED lines=9> */
.L_x_7:
[----:B------:R-:W-:Y:S05]  /*03c0*/  BSYNC.RECONVERGENT B0 ;  /* 0x0000000000007941 */ /* 0x000fea0003800200 */
.L_x_6:
[----:B------:R-:W3:Y:S01]  /*03d0*/  LDCU.64 UR6, c[0x0][0x888] ;  /* 0x00011100ff0677ac */ /* 0x000ee20008000a00 */
[----:B------:R-:W-:Y:S02]  /*03e0*/  UISETP.EQ.U32.AND UP1, UPT, UR4, URZ, UPT ;  /* 0x000000ff0400728c */ /* 0x000fe4000bf22070 */
[----:B------:R-:W-:Y:S02]  /*03f0*/  UPLOP3.LUT UP2, UPT, UPT, UPT, UPT, 0x80, 0x8 ;  /* 0x000000000008789c */ /* 0x000fe40003f4f070 */
[----:B---3--:R-:W-:-:S04]  /*0400*/  UISETP.NE.U32.AND UP0, UPT, UR6, URZ, UPT ;  /* 0x000000ff0600728c */ /* 0x008fc8000bf05070 */
[----:B------:R-:W-:-:S04]  /*0410*/  UISETP.NE.AND.EX UP0, UPT, UR7, URZ, UPT, UP0 ;  /* 0x000000ff0700728c */ /* 0x000fc8000bf05300 */
[----:B------:R-:W-:-:S04]  /*0420*/  UISETP.EQ.OR.EX UP3, UPT, UR5, URZ, !UP0, UP1 ;  /* 0x000000ff0500728c */ /* 0x000fc8000c762710 */
[----:B------:R-:W-:-:S05]  /*0430*/  UP2UR UR44, UPR, URZ, 0x8 ;  /* 0x00000008ff2c7883 */ /* 0x000fca0008000000 */
[----:B------:R-:W-:Y:S07]  /*0440*/  BRA.U !UP3, `(.L_x_8) ;  /* 0x000000010b207547 */ /* 0x000fee000b800000 */
[----:B------:R-:W-:Y:S01]  /*0450*/  UISETP.NE.U32.AND UP2, UPT, UR4, URZ, UPT ;  /* 0x000000ff0400728c */ /* 0x000fe2000bf45070 */
[----:B-----5:R-:W-:Y:S01]  /*0460*/  FSETP.NEU.AND P0, PT, R81, RZ, PT ;  /* 0x000000ff5100720b */ /* 0x020fe20003f0d000 */
[----:B------:R-:W-:Y:S02]  /*0470*/  USEL UR4, URZ, 0xffffffff, UP0 ;  /* 0xffffffffff047887 */ /* 0x000fe40008000000 */
[----:B------:R-:W-:-:S10]  /*0480*/  UISETP.NE.AND.EX UP2, UPT, UR5, URZ, UPT, UP2 ;  /* 0x000000ff0500728c */ /* 0x000fd4000bf45320 */
[----:B------:R-:W-:Y:S01]  /*0490*/  VOTEU.ANY UP1, P0 ;  /* 0x0000000000ff7886 */ /* 0x000fe20000020100 */
[----:B------:R-:W-:-:S04]  /*04a0*/  @!UP2 USEL UR4, URZ, 0xffffffff, UP1 ;  /* 0xffffffffff04a887 */ /* 0x000fc80008800000 */
[----:B------:R-:W-:-:S04]  /*04b0*/  ULOP3.LUT UR4, UR4, 0x1, URZ, 0xc0, !UPT ;  /* 0x0000000104047892 */ /* 0x000fc8000f8ec0ff */
[----:B------:R-:W-:-:S11]  /*04c0*/  UISETP.NE.U32.AND UP2, UPT, UR4, 0x1, UPT ;  /* 0x000000010400788c */ /* 0x000fd6000bf45070 */
.L_x_8:
[----:B-1----:R-:W1:Y:S01]  /*04d0*/  SHFL.IDX PT, R2, R169, RZ, 0x1f ;  /* 0x00001fffa9027589 */ /* 0x002e6200000e0000 */
[----:B------:R-:W-:-:S04]  /*04e0*/  UISETP.NE.AND UP1, UPT, UR8, 0x2, UPT ;  /* 0x000000020800788c */ /* 0x000fc8000bf25270 */
[----:B------:R-:W-:Y:S01]  /*04f0*/  USEL UR13, URZ, 0x1, UP1 ;  /* 0x00000001ff0d7887 */ /* 0x000fe20008800000 */
[----:B-1----:R-:W-:-:S13]  /*0500*/  ISETP.NE.AND P0, PT, R2, RZ, PT ;  /* 0x000000ff0200720c */ /* 0x002fda0003f05270 */
[----:B------:R-:W-:Y:S05]  /*0510*/  @P0 BRA `(.L_x_9) ;  /* 0x0000000000680947 */ /* 0x000fea0003800000 */
[----:B------:R-:W1:Y:S01]  /*0520*/  S2UR UR5, SR_CgaCtaId ;  /* 0x00000000000579c3 */ /* 0x000e620000008800 */
[----:B------:R-:W-:Y:S01]  /*0530*/  UMOV UR6, 0x400 ;  /* 0x0000040000067882 */ /* 0x000fe20000000000 */
[----:B------:R-:W-:Y:S01]  /*0540*/  UMOV UR4, 0x1 ;  /* 0x0000000100047882 */ /* 0x000fe20000000000 */
[----:B------:R-:W-:Y:S01]  /*0550*/  ELECT P0, URZ, PT ;  /* 0x0000000000ff782f */ /* 0x000fe20003800000 */
[----:B-1----:R-:W-:Y:S02]  /*0560*/  ULEA UR5, UR5, UR6, 0x18 ;  /* 0x0000000605057291 */ /* 0x002fe4000f8ec0ff */
[----:B------:R-:W-:-:S04]  /*0570*/  UIADD3 UR6, UPT, UPT, -UR4, 0x100000, URZ ;  /* 0x0010000004067890 */ /* 0x000fc8000fffe1ff */
[----:B------:R-:W-:Y:S02]  /*0580*/  USHF.L.U32 UR7, UR6, 0xb, URZ ;  /* 0x0000000b06077899 */ /* 0x000fe400080006ff */
[----:B------:R-:W-:Y:S01]  /*0590*/  USHF.L.U32 UR6, UR6, 0x1, URZ ;  /* 0x0000000106067899 */ /* 0x000fe200080006ff */
[----:B------:R-:W1:Y:S11]  /*05a0*/  FENCE.VIEW.ASYNC.S ;  /* 0x00000000000073c6 */ /* 0x000e760000000000 */
[----:B-1----:R1:W3:Y:S01]  /*05b0*/  SYNCS.EXCH.64 URZ, [UR5], UR6 ;  /* 0x0000000605ff75b2 */ /* 0x0022e20008000100 */
[----:B------:R1:W4:Y:S01]  /*05c0*/  SYNCS.EXCH.64 URZ, [UR5+0x40], UR6 ;  /* 0x0000400605ff75b2 */ /* 0x0003220008000100 */
[----:B------:R1:W1:Y:S01]  /*05d0*/  SYNCS.EXCH.64 URZ, [UR5+0x8], UR6 ;  /* 0x0000080605ff75b2 */ /* 0x0002620008000100 */
        /* <DEDUP_REMOVED lines=13> */
[----:B------:R-:W-:Y:S01]  /*06b0*/  NOP ;  /* 0x0000000000007918 */ /* 0x000fe20000000000 */
.L_x_9:
[----:B------:R-:W2:Y:S01]  /*06c0*/  SHFL.IDX PT, R2, R169, RZ, 0x1f ;  /* 0x00001fffa9027589 */ /* 0x000ea200000e0000 */
[----:B------:R-:W-:Y:S01]  /*06d0*/  NOP ;  /* 0x0000000000007918 */ /* 0x000fe20000000000 */
[----:B--2---:R-:W-:-:S13]  /*06e0*/  ISETP.NE.AND P0, PT, R2, 0x1, PT ;  /* 0x000000010200780c */ /* 0x004fda0003f05270 */
[----:B------:R-:W-:Y:S05]  /*06f0*/  @P0 BRA `(.L_x_10) ;  /* 0x0000000000400947 */ /* 0x000fea0003800000 */
[----:B-1----:R-:W1:Y:S01]  /*0700*/  S2UR UR6, SR_CgaCtaId ;  /* 0x00000000000679c3 */ /* 0x002e620000008800 */
[----:B------:R-:W-:Y:S01]  /*0710*/  UMOV UR7, 0x400 ;  /* 0x0000040000077882 */ /* 0x000fe20000000000 */
[----:B------:R-:W-:Y:S01]  /*0720*/  UMOV UR5, 0x20 ;  /* 0x0000002000057882 */ /* 0x000fe20000000000 */
[----:B------:R-:W-:Y:S01]  /*0730*/  UMOV UR4, 0x80 ;  /* 0x0000008000047882 */ /* 0x000fe20000000000 */
[----:B------:R-:W-:-:S04]  /*0740*/  UIADD3 UR10, UPT, UPT, -UR5, 0x100000, URZ ;  /* 0x00100000050a7890 */ /* 0x000fc8000fffe1ff */
[----:B------:R-:W-:Y:S02]  /*0750*/  USHF.L.U32 UR11, UR10, 0xb, URZ ;  /* 0x0000000b0a0b7899 */ /* 0x000fe400080006ff */
[----:B------:R-:W-:Y:S02]  /*0760*/  USHF.L.U32 UR10, UR10, 0x1, URZ ;  /* 0x000000010a0a7899 */ /* 0x000fe400080006ff */
[----:B------:R-:W-:-:S04]  /*0770*/  UIADD3 UR4, UPT, UPT, -UR4, 0x100000, URZ ;  /* 0x0010000004047890 */ /* 0x000fc8000fffe1ff */
[----:B------:R-:W-:Y:S02]  /*0780*/  USHF.L.U32 UR5, UR4, 0xb, URZ ;  /* 0x0000000b04057899 */ /* 0x000fe400080006ff */
[----:B------:R-:W-:Y:S01]  /*0790*/  USHF.L.U32 UR4, UR4, 0x1, URZ ;  /* 0x0000000104047899 */ /* 0x000fe200080006ff */
[----:B------:R-:W-:Y:S01]  /*07a0*/  ELECT P0, URZ, PT ;  /* 0x0000000000ff782f */ /* 0x000fe20003800000 */
[----:B-1----:R-:W-:Y:S01]  /*07b0*/  ULEA UR6, UR6, UR7, 0x18 ;  /* 0x0000000706067291 */ /* 0x002fe2000f8ec0ff */
[----:B------:R-:W1:Y:S11]  /*07c0*/  FENCE.VIEW.ASYNC.S ;  /* 0x00000000000073c6 */ /* 0x000e760000000000 */
[----:B-1----:R2:W1:Y:S01]  /*07d0*/  SYNCS.EXCH.64 URZ, [UR6+0x80], UR10 ;  /* 0x0000800a06ff75b2 */ /* 0x0024620008000100 */
[----:B------:R2:W1:Y:S02]  /*07e0*/  SYNCS.EXCH.64 URZ, [UR6+0x88], UR4 ;  /* 0x0000880406ff75b2 */ /* 0x0004640008000100 */
[----:B--2---:R-:W-:Y:S01]  /*07f0*/  NOP ;  /* 0x0000000000007918 */ /* 0x004fe20000000000 */
.L_x_10:
[----:B------:R-:W2:Y:S01]  /*0800*/  SHFL.IDX PT, R2, R169, RZ, 0x1f ;  /* 0x00001fffa9027589 */ /* 0x000ea200000e0000 */
[----:B------:R-:W-:Y:S01]  /*0810*/  NOP ;  /* 0x0000000000007918 */ /* 0x000fe20000000000 */
[----:B--2---:R-:W-:-:S13]  /*0820*/  ISETP.NE.AND P0, PT, R2, 0x3, PT ;  /* 0x000000030200780c */ /* 0x004fda0003f05270 */
[----:B------:R-:W-:Y:S05]  /*0830*/  @P0 BRA `(.L_x_11) ;  /* 0x0000000000300947 */ /* 0x000fea0003800000 */
[----:B-1----:R-:W1:Y:S01]  /*0840*/  S2UR UR5, SR_CgaCtaId ;  /* 0x00000000000579c3 */ /* 0x002e620000008800 */
        /* <DEDUP_REMOVED lines=8> */
[----:B-1----:R2:W1:Y:S01]  /*08d0*/  SYNCS.EXCH.64 URZ, [UR5+0x90], UR6 ;  /* 0x0000900605ff75b2 */ /* 0x0024620008000100 */
[----:B------:R2:W1:Y:S02]  /*08e0*/  SYNCS.EXCH.64 URZ, [UR5+0x98], UR6 ;  /* 0x0000980605ff75b2 */ /* 0x0004640008000100 */
[----:B--2---:R-:W-:Y:S01]  /*08f0*/  NOP ;  /* 0x0000000000007918 */ /* 0x004fe20000000000 */
.L_x_11:
[----:B------:R-:W2:Y:S01]  /*0900*/  SHFL.IDX PT, R2, R169, RZ, 0x1f ;  /* 0x00001fffa9027589 */ /* 0x000ea200000e0000 */
[----:B------:R-:W-:Y:S01]  /*0910*/  NOP ;  /* 0x0000000000007918 */ /* 0x000fe20000000000 */
[----:B--2---:R-:W-:-:S13]  /*0920*/  ISETP.NE.AND P0, PT, R2, 0x4, PT ;  /* 0x000000040200780c */ /* 0x004fda0003f05270 */
[----:B------:R-:W-:Y:S05]  /*0930*/  @P0 BRA `(.L_x_12) ;  /* 0x00000000004c0947 */ /* 0x000fea0003800000 */
[----:B-1----:R-:W1:Y:S01]  /*0940*/  S2UR UR5, SR_CgaCtaId ;  /* 0x00000000000579c3 */ /* 0x002e620000008800 */
[----:B------:R-:W-:Y:S01]  /*0950*/  UMOV UR7, 0x100 ;  /* 0x0000010000077882 */ /* 0x000fe20000000000 */
[----:B------:R-:W-:Y:S01]  /*0960*/  UMOV UR6, 0x400 ;  /* 0x0000040000067882 */ /* 0x000fe20000000000 */
[----:B------:R-:W-:Y:S01]  /*0970*/  USEL UR7, UR7, 0xe0, UP2 ;  /* 0x000000e007077887 */ /* 0x000fe20009000000 */
[----:B------:R-:W-:Y:S01]  /*0980*/  UMOV UR4, 0x1 ;  /* 0x0000000100047882 */ /* 0x000fe20000000000 */
[----:B------:R-:W-:Y:S01]  /*0990*/  ELECT P0, URZ, PT ;  /* 0x0000000000ff782f */ /* 0x000fe20003800000 */
[----:B------:R-:W-:-:S04]  /*09a0*/  UIADD3 UR10, UPT, UPT, -UR4, 0x100000, URZ ;  /* 0x00100000040a7890 */ /* 0x000fc8000fffe1ff */
[----:B------:R-:W-:Y:S02]  /*09b0*/  USHF.L.U32 UR11, UR10, 0xb, URZ ;  /* 0x0000000b0a0b7899 */ /* 0x000fe400080006ff */
[----:B------:R-:W-:Y:S02]  /*09c0*/  USHF.L.U32 UR10, UR10, 0x1, URZ ;  /* 0x000000010a0a7899 */ /* 0x000fe400080006ff */
[----:B-1----:R-:W-:Y:S02]  /*09d0*/  ULEA UR5, UR5, UR6, 0x18 ;  /* 0x0000000605057291 */ /* 0x002fe4000f8ec0ff */
[----:B------:R-:W-:-:S04]  /*09e0*/  UIADD3 UR6, UPT, UPT, -UR7, 0x100000, URZ ;  /* 0x0010000007067890 */ /* 0x000fc8000fffe1ff */
[----:B------:R-:W-:Y:S02]  /*09f0*/  USHF.L.U32 UR7, UR6, 0xb, URZ ;  /* 0x0000000b06077899 */ /* 0x000fe400080006ff */
[----:B------:R-:W-:Y:S01]  /*0a00*/  USHF.L.U32 UR6, UR6, 0x1, URZ ;  /* 0x0000000106067899 */ /* 0x000fe200080006ff */
[----:B------:R-:W1:Y:S03]  /*0a10*/  FENCE.VIEW.ASYNC.S ;  /* 0x00000000000073c6 */ /* 0x000e660000000000 */
[----:B-1----:R2:W1:Y:S08]  /*0a20*/  SYNCS.EXCH.64 URZ, [UR5+0xa0], UR10 ;  /* 0x0000a00a05ff75b2 */ /* 0x0024700008000100 */
[----:B------:R2:W1:Y:S01]  /*0a30*/  SYNCS.EXCH.64 URZ, [UR5+0xb0], UR6 ;  /* 0x0000b00605ff75b2 */ /* 0x0004620008000100 */
[----:B------:R2:W1:Y:S01]  /*0a40*/  SYNCS.EXCH.64 URZ, [UR5+0xa8], UR10 ;  /* 0x0000a80a05ff75b2 */ /* 0x0004620008000100 */
[----:B------:R2:W1:Y:S02]  /*0a50*/  SYNCS.EXCH.64 URZ, [UR5+0xb8], UR6 ;  /* 0x0000b80605ff75b2 */ /* 0x0004640008000100 */
[----:B--2---:R-:W-:Y:S01]  /*0a60*/  NOP ;  /* 0x0000000000007918 */ /* 0x004fe20000000000 */
.L_x_12:
        /* <DEDUP_REMOVED lines=18> */
[----:B------:R2:W1:Y:S01]  /*0b90*/  SYNCS.EXCH.64 URZ, [UR6+0xe0], UR4 ;  /* 0x0000e00406ff75b2 */ /* 0x0004620008000100 */
[----:B------:R2:W1:Y:S01]  /*0ba0*/  SYNCS.EXCH.64 URZ, [UR6+0xc8], UR10 ;  /* 0x0000c80a06ff75b2 */ /* 0x0004620008000100 */
[----:B------:R2:W1:Y:S01]  /*0bb0*/  SYNCS.EXCH.64 URZ, [UR6+0xe8], UR4 ;  /* 0x0000e80406ff75b2 */ /* 0x0004620008000100 */
[----:B------:R2:W1:Y:S01]  /*0bc0*/  SYNCS.EXCH.64 URZ, [UR6+0xd0], UR10 ;  /* 0x0000d00a06ff75b2 */ /* 0x0004620008000100 */
[----:B------:R2:W1:Y:S01]  /*0bd0*/  SYNCS.EXCH.64 URZ, [UR6+0xf0], UR4 ;  /* 0x0000f00406ff75b2 */ /* 0x0004620008000100 */
[----:B------:R2:W1:Y:S01]  /*0be0*/  SYNCS.EXCH.64 URZ, [UR6+0xd8], UR10 ;  /* 0x0000d80a06ff75b2 */ /* 0x0004620008000100 */
[----:B------:R2:W1:Y:S02]  /*0bf0*/  SYNCS.EXCH.64 URZ, [UR6+0xf8], UR4 ;  /* 0x0000f80406ff75b2 */ /* 0x0004640008000100 */
[----:B--2---:R-:W-:Y:S01]  /*0c00*/  NOP ;  /* 0x0000000000007918 */ /* 0x004fe20000000000 */
.L_x_13:
        /* <DEDUP_REMOVED lines=14> */
[----:B------:R2:W1:Y:S01]  /*0cf0*/  SYNCS.EXCH.64 URZ, [UR5+0x110], UR6 ;  /* 0x0001100605ff75b2 */ /* 0x0004620008000100 */
[----:B------:R2:W1:Y:S01]  /*0d00*/  SYNCS.EXCH.64 URZ, [UR5+0x108], UR6 ;  /* 0x0001080605ff75b2 */ /* 0x0004620008000100 */
[----:B------:R2:W1:Y:S02]  /*0d10*/  SYNCS.EXCH.64 URZ, [UR5+0x118], UR6 ;  /* 0x0001180605ff75b2 */ /* 0x0004640008000100 */
[----:B--2---:R-:W-:Y:S01]  /*0d20*/  NOP ;  /* 0x0000000000007918 */ /* 0x004fe20000000000 */
.L_x_14:
[----:B-1----:R-:W1:Y:S01]  /*0d30*/  S2UR UR5, SR_CTAID.X ;  /* 0x00000000000579c3 */ /* 0x002e620000002500 */
[----:B------:R-:W-:-:S05]  /*0d40*/  CS2R.32 R165, SR_CgaSize ;  /* 0x0000000000a57805 */ /* 0x000fca0000008a00 */
[----:B------:R-:W-:-:S05]  /*0d50*/  IMAD R165, R165, -0xa0, RZ ;  /* 0xffffff60a5a57824 */ /* 0x000fca00078e02ff */
[----:B------:R-:W-:-:S14]  /*0d60*/  R2UR UR7, R165 ;  /* 0x00000000a50772ca */ /* 0x000fdc00000e0000 */
[----:B------:R-:W2:Y:S01]  /*0d70*/  LDCU UR7, c[0x0][UR7+0x2b0] ;  /* 0x00005600070777ac */ /* 0x000ea20008000800 */
[----:B------:R-:W-:Y:S01]  /*0d80*/  NOP ;  /* 0x0000000000007918 */ /* 0x000fe20000000000 */
[----:B------:R-:W-:-:S05]  /*0d90*/  CS2R.32 R165, SR_CgaSize ;  /* 0x0000000000a57805 */ /* 0x000fca0000008a00 */
[----:B------:R-:W-:-:S05]  /*0da0*/  IMAD R165, R165, -0xa0, RZ ;  /* 0xffffff60a5a57824 */ /* 0x000fca00078e02ff */
[----:B------:R-:W-:-:S14]  /*0db0*/  R2UR UR6, R165 ;  /* 0x00000000a50672ca */ /* 0x000fdc00000e0000 */
[----:B------:R-:W3:Y:S01]  /*0dc0*/  LDCU UR6, c[0x0][UR6+0x2b4] ;  /* 0x00005680060677ac */ /* 0x000ee20008000800 */
[----:B------:R-:W4:Y:S08]  /*0dd0*/  S2UR UR4, SR_CTAID.Y ;  /* 0x00000000000479c3 */ /* 0x000f300000002600 */
[----:B------:R-:W3:Y:S01]  /*0de0*/  LDC R9, c[0x0][0xb24] ;  /* 0x0002c900ff097b82 */ /* 0x000ee20000000800 */
[----:B-1----:R-:W-:-:S02]  /*0df0*/  I2FP.F32.U32 R5, UR5 ;  /* 0x0000000500057c45 */ /* 0x002fc40008201000 */
[----:B------:R-:W-:-:S05]  /*0e00*/  CS2R.32 R3, SR_CgaSize ;  /* 0x0000000000037805 */ /* 0x000fca0000008a00 */
[----:B------:R-:W-:-:S06]  /*0e10*/  IMAD R3, R3, -0xa0, RZ ;  /* 0xffffff6003037824 */ /* 0x000fcc00078e02ff */
[----:B------:R-:W1:Y:S01]  /*0e20*/  LDC R3, c[0x0][R3+0x2a0] ;  /* 0x0000a80003037b82 */ /* 0x000e620000000800 */
[----:B------:R-:W-:Y:S01]  /*0e30*/  MOV R165, UR5 ;  /* 0x0000000500a57c02 */ /* 0x000fe20008000f00 */
[----:B--2---:R-:W-:Y:S01]  /*0e40*/  FMUL R5, R5, UR7 ;  /* 0x0000000705057c20 */ /* 0x004fe20008400000 */
[----:B----4-:R-:W-:Y:S02]  /*0e50*/  I2FP.F32.U32 R4, UR4 ;  /* 0x0000000400047c45 */ /* 0x010fe40008201000 */
[----:B------:R-:W-:-:S05]  /*0e60*/  CS2R.32 R2, SR_CgaSize ;  /* 0x0000000000027805 */ /* 0x000fca0000008a00 */
[----:B------:R-:W-:-:S06]  /*0e70*/  IMAD R2, R2, -0xa0, RZ ;  /* 0xffffff6002027824 */ /* 0x000fcc00078e02ff */
[----:B------:R-:W2:Y:S01]  /*0e80*/  LDC R2, c[0x0][R2+0x2a4] ;  /* 0x0000a90002027b82 */ /* 0x000ea20000000800 */
[----:B------:R-:W4:Y:S01]  /*0e90*/  F2I.U32.TRUNC.NTZ R154, R5 ;  /* 0x00000005009a7305 */ /* 0x000f22000020f000 */
[----:B------:R-:W-:Y:S01]  /*0ea0*/  MOV R155, UR4 ;  /* 0x00000004009b7c02 */ /* 0x000fe20008000f00 */
[----:B---3--:R-:W-:-:S05]  /*0eb0*/  FMUL R4, R4, UR6 ;  /* 0x0000000604047c20 */ /* 0x008fca0008400000 */
[----:B------:R-:W-:Y:S01]  /*0ec0*/  BAR.SYNC.DEFER_BLOCKING 0x0 ;  /* 0x0000000000007b1d */ /* 0x000fe20000010000 */
[----:B------:R-:W-:-:S05]  /*0ed0*/  ISETP.GE.AND P0, PT, R9, 0x1, PT ;  /* 0x000000010900780c */ /* 0x000fca0003f06270 */
[----:B------:R-:W3:Y:S02]  /*0ee0*/  F2I.U32.TRUNC.NTZ R143, R4 ;  /* 0x00000004008f7305 */ /* 0x000ee4000020f000 */
[----:B------:R-:W2:Y:S01]  /*0ef0*/  S2UR UR36, SR_CTAID.Z ;  /* 0x00000000002479c3 */ /* 0x000ea20000002700 */
[----:B----4-:R-:W-:-:S05]  /*0f00*/  IADD3 R154, PT, PT, -R154, RZ, RZ ;  /* 0x000000ff9a9a7210 */ /* 0x010fca0007ffe1ff */
[----:B-1----:R-:W-:Y:S01]  /*0f10*/  IMAD R154, R3, R154, UR5 ;  /* 0x00000005039a7e24 */ /* 0x002fe2000f8e029a */
[----:B---3--:R-:W-:-:S05]  /*0f20*/  IADD3 R143, PT, PT, -R143, RZ, RZ ;  /* 0x000000ff8f8f7210 */ /* 0x008fca0007ffe1ff */
[----:B--2---:R-:W-:Y:S01]  /*0f30*/  IMAD R143, R2, R143, UR4 ;  /* 0x00000004028f7e24 */ /* 0x004fe2000f8e028f */
[----:B------:R-:W-:Y:S06]  /*0f40*/  @!P0 BRA `(.L_x_15) ;  /* 0x0000000000b88947 */ /* 0x000fec0003800000 */
[----:B------:R-:W1:Y:S01]  /*0f50*/  LDC.64 R4, c[0x0][0xb18] ;  /* 0x0002c600ff047b82 */ /* 0x000e620000000a00 */
[----:B------:R-:W-:-:S07]  /*0f60*/  ISETP.NE.AND P0, PT, R9, 0x1, PT ;  /* 0x000000010900780c */ /* 0x000fce0003f05270 */
[----:B------:R-:W2:Y:S08]  /*0f70*/  LDC R10, c[0x0][0xb0c] ;  /* 0x0002c300ff0a7b82 */ /* 0x000eb00000000800 */
[----:B------:R-:W3:Y:S08]  /*0f80*/  LDC R11, c[0x0][0x370] ;  /* 0x0000dc00ff0b7b82 */ /* 0x000ef00000000800 */
[----:B------:R-:W4:Y:S01]  /*0f90*/  LDC R12, c[0x0][0x374] ;  /* 0x0000dd00ff0c7b82 */ /* 0x000f220000000800 */
[----:B-1----:R-:W-:-:S07]  /*0fa0*/  ISETP.NE.AND P1, PT, R4, 0x1, PT ;  /* 0x000000010400780c */ /* 0x002fce0003f25270 */
[----:B------:R-:W3:Y:S01]  /*0fb0*/  LDC.64 R6, c[0x0][0xb10] ;  /* 0x0002c400ff067b82 */ /* 0x000ee20000000a00 */
[----:B--2---:R-:W-:-:S07]  /*0fc0*/  ISETP.NE.AND P2, PT, R10, 0x1, PT ;  /* 0x000000010a00780c */ /* 0x004fce0003f45270 */
[----:B------:R-:W1:Y:S08]  /*0fd0*/  LDC R8, c[0x0][0xb20] ;  /* 0x0002c800ff087b82 */ /* 0x000e700000000800 */
[----:B------:R-:W2:Y:S01]  /*0fe0*/  LDC.64 R2, c[0x0][0xb28] ;  /* 0x0002ca00ff027b82 */ /* 0x000ea20000000a00 */
[----:B----4-:R-:W-:-:S04]  /*0ff0*/  IMAD.HI.U32 R13, R12, R5, RZ ;  /* 0x000000050c0d7227 */ /* 0x010fc800078e00ff */
[----:B------:R-:W-:-:S04]  /*1000*/  IMAD.HI.U32 R5, R155, R5, RZ ;  /* 0x000000059b057227 */ /* 0x000fc800078e00ff */
[----:B---3--:R-:W-:-:S04]  /*1010*/  IMAD.HI.U32 R14, R11, R6, RZ ;  /* 0x000000060b0e7227 */ /* 0x008fc800078e00ff */
[----:B------:R-:W-:Y:S01]  /*1020*/  IMAD.HI.U32 R16, R165, R6, RZ ;  /* 0x00000006a5107227 */ /* 0x000fe200078e00ff */
[-C--:B------:R-:W-:Y:S02]  /*1030*/  @P2 SHF.R.U32.HI R11, RZ, R7.reuse, R14 ;  /* 0x00000007ff0b2219 */ /* 0x080fe4000001160e */
[-C--:B-1----:R-:W-:Y:S02]  /*1040*/  @P1 SHF.R.U32.HI R12, RZ, R8.reuse, R13 ;  /* 0x00000008ff0c1219 */ /* 0x082fe4000001160d */
[----:B------:R-:W-:Y:S02]  /*1050*/  SHF.R.U32.HI R8, RZ, R8, R5 ;  /* 0x00000008ff087219 */ /* 0x000fe40000011605 */
[----:B------:R-:W-:Y:S02]  /*1060*/  SHF.R.U32.HI R16, RZ, R7, R16 ;  /* 0x00000007ff107219 */ /* 0x000fe40000011610 */
[----:B------:R-:W-:Y:S01]  /*1070*/  SEL R5, R155, R8, !P1 ;  /* 0x000000089b057207 */ /* 0x000fe20004800000 */
[----:B--2---:R-:W-:Y:S01]  /*1080*/  IMAD.HI.U32 R14, R12, R2, RZ ;  /* 0x000000020c0e7227 */ /* 0x004fe200078e00ff */
[----:B------:R-:W-:-:S03]  /*1090*/  SEL R7, R165, R16, !P2 ;  /* 0x00000010a5077207 */ /* 0x000fc60005000000 */
[----:B------:R-:W-:Y:S01]  /*10a0*/  IMAD.HI.U32 R6, R11, R2, RZ ;  /* 0x000000020b067227 */ /* 0x000fe200078e00ff */
[----:B------:R-:W-:-:S04]  /*10b0*/  @P0 SHF.R.U32.HI R12, RZ, R3, R14 ;  /* 0x00000003ff0c0219 */ /* 0x000fc8000001160e */
[----:B------:R-:W-:Y:S01]  /*10c0*/  @P0 SHF.R.U32.HI R11, RZ, R3, R6 ;  /* 0x00000003ff0b0219 */ /* 0x000fe20000011606 */
[----:B------:R-:W-:-:S04]  /*10d0*/  IMAD R12, R12, R9, RZ ;  /* 0x000000090c0c7224 */ /* 0x000fc800078e02ff */
[----:B------:R-:W-:Y:S01]  /*10e0*/  IMAD R6, R11, R9, RZ ;  /* 0x000000090b067224 */ /* 0x000fe200078e02ff */
[----:B------:R-:W-:-:S04]  /*10f0*/  ISETP.GE.AND P1, PT, R5, R12, PT ;  /* 0x0000000c0500720c */ /* 0x000fc80003f26270 */
[----:B------:R-:W-:Y:S01]  /*1100*/  ISETP.GE.OR P1, PT, R7, R6, P1 ;  /* 0x000000060700720c */ /* 0x000fe20000f26670 */
[----:B------:R-:W-:-:S05]  /*1110*/  IMAD.HI.U32 R6, R5, R2, RZ ;  /* 0x0000000205067227 */ /* 0x000fca00078e00ff */
[----:B------:R-:W-:-:S04]  /*1120*/  SHF.R.U32.HI R6, RZ, R3, R6 ;  /* 0x00000003ff067219 */ /* 0x000fc80000011606 */
[----:B------:R-:W-:-:S03]  /*1130*/  SEL R6, R5, R6, !P0 ;  /* 0x0000000605067207 */ /* 0x000fc60004000000 */
[----:B------:R-:W-:Y:S01]  /*1140*/  @!P1 IMAD.HI.U32 R8, R7, R2, RZ ;  /* 0x0000000207089227 */ /* 0x000fe200078e00ff */
[----:B------:R-:W-:-:S04]  /*1150*/  IADD3 R2, PT, PT, -R6, RZ, RZ ;  /* 0x000000ff06027210 */ /* 0x000fc80007ffe1ff */
[----:B------:R-:W-:Y:S01]  /*1160*/  @!P1 SHF.R.U32.HI R8, RZ, R3, R8 ;  /* 0x00000003ff089219 */ /* 0x000fe20000011608 */
[----:B------:R-:W-:-:S03]  /*1170*/  IMAD R2, R9, R2, R5 ;  /* 0x0000000209027224 */ /* 0x000fc600078e0205 */
[----:B------:R-:W-:Y:S02]  /*1180*/  @!P1 SEL R3, R7, R8, !P0 ;  /* 0x0000000807039207 */ /* 0x000fe40004000000 */
[----:B------:R-:W-:-:S03]  /*1190*/  IADD3 R8, PT, PT, -R5, RZ, RZ ;  /* 0x000000ff05087210 */ /* 0x000fc60007ffe1ff */
[--C-:B------:R-:W-:Y:S02]  /*11a0*/  @!P1 IMAD.IADD R6, R6, 0x1, -R3.reuse ;  /* 0x0000000106069824 */ /* 0x100fe400078e0a03 */
[----:B------:R-:W-:Y:S01]  /*11b0*/  @!P1 IMAD R3, R2, R11, R3 ;  /* 0x0000000b02039224 */ /* 0x000fe200078e0203 */
[----:B------:R-:W-:Y:S01]  /*11c0*/  IADD3 R2, PT, PT, -R7, RZ, RZ ;  /* 0x000000ff07027210 */ /* 0x000fe20007ffe1ff */
[----:B------:R-:W-:Y:S02]  /*11d0*/  @!P1 IMAD R5, R6, R9, R7 ;  /* 0x0000000906059224 */ /* 0x000fe400078e0207 */
[----:B------:R-:W-:Y:S02]  /*11e0*/  IMAD R8, R4, R8, R155 ;  /* 0x0000000804087224 */ /* 0x000fe400078e029b */
[----:B------:R-:W-:Y:S02]  /*11f0*/  @!P1 IMAD.MOV.U32 R7, RZ, RZ, R3 ;  /* 0x000000ffff079224 */ /* 0x000fe400078e0003 */
[----:B------:R-:W-:-:S02]  /*1200*/  IMAD R2, R10, R2, R165 ;  /* 0x000000020a027224 */ /* 0x000fc400078e02a5 */
[----:B------:R-:W-:Y:S02]  /*1210*/  IMAD R155, R5, R4, R8 ;  /* 0x00000004059b7224 */ /* 0x000fe400078e0208 */
[----:B------:R-:W-:Y:S02]  /*1220*/  IMAD R165, R7, R10, R2 ;  /* 0x0000000a07a57224 */ /* 0x000fe400078e0202 */
.L_x_15:
[----:B------:R-:W1:Y:S01]  /*1230*/  LDCU UR4, c[0x0][0xb30] ;  /* 0x00016600ff0477ac */ /* 0x000e620008000800 */
[----:B------:R-:W2:Y:S08]  /*1240*/  S2UR UR37, SR_CgaCtaId ;  /* 0x00000000002579c3 */ /* 0x000eb00000008800 */
[----:B------:R-:W3:Y:S01]  /*1250*/  LDC R72, c[0x0][0xb24] ;  /* 0x0002c900ff487b82 */ /* 0x000ee20000000800 */
[----:B-1----:R-:W-:-:S09]  /*1260*/  UISETP.NE.AND UP1, UPT, UR4, 0x1, UPT ;  /* 0x000000010400788c */ /* 0x002fd2000bf25270 */
[----:B--2---:R-:W-:Y:S05]  /*1270*/  BRA.U UP1, `(.L_x_16) ;  /* 0x0000000101407547 */ /* 0x004fea000b800000 */
[----:B------:R-:W1:Y:S08]  /*1280*/  LDC.64 R4, c[0x0][0xb10] ;  /* 0x0002c400ff047b82 */ /* 0x000e700000000a00 */
[----:B------:R-:W2:Y:S08]  /*1290*/  LDC.64 R2, c[0x0][0xb18] ;  /* 0x0002c600ff027b82 */ /* 0x000eb00000000a00 */
[----:B------:R-:W4:Y:S08]  /*12a0*/  LDC R6, c[0x0][0xb20] ;  /* 0x0002c800ff067b82 */ /* 0x000f300000000800 */
[----:B------:R-:W3:Y:S01]  /*12b0*/  LDC R8, c[0x0][0xb0c] ;  /* 0x0002c300ff087b82 */ /* 0x000ee20000000800 */
[----:B-1----:R-:W-:-:S05]  /*12c0*/  IMAD.HI.U32 R4, R165, R4, RZ ;  /* 0x00000004a5047227 */ /* 0x002fca00078e00ff */
[----:B------:R-:W-:Y:S01]  /*12d0*/  SHF.R.U32.HI R4, RZ, R5, R4 ;  /* 0x00000005ff047219 */ /* 0x000fe20000011604 */
[----:B--2---:R-:W-:Y:S01]  /*12e0*/  IMAD.HI.U32 R3, R155, R3, RZ ;  /* 0x000000039b037227 */ /* 0x004fe200078e00ff */
[----:B------:R-:W-:-:S04]  /*12f0*/  ISETP.NE.AND P0, PT, R2, 0x1, PT ;  /* 0x000000010200780c */ /* 0x000fc80003f05270 */
[----:B----4-:R-:W-:-:S04]  /*1300*/  SHF.R.U32.HI R6, RZ, R6, R3 ;  /* 0x00000006ff067219 */ /* 0x010fc80000011603 */
[----:B------:R-:W-:Y:S02]  /*1310*/  SEL R3, R155, R6, !P0 ;  /* 0x000000069b037207 */ /* 0x000fe40004000000 */
[----:B---3--:R-:W-:-:S04]  /*1320*/  ISETP.NE.AND P1, PT, R8, 0x1, PT ;  /* 0x000000010800780c */ /* 0x008fc80003f25270 */
[----:B------:R-:W-:-:S05]  /*1330*/  SEL R4, R165, R4, !P1 ;  /* 0x00000004a5047207 */ /* 0x000fca0004800000 */
[----:B------:R-:W-:Y:S02]  /*1340*/  IMAD.IADD R5, R3, 0x1, -R4 ;  /* 0x0000000103057824 */ /* 0x000fe400078e0a04 */
[----:B------:R-:W-:Y:S02]  /*1350*/  IMAD.IADD R3, R4, 0x1, -R3 ;  /* 0x0000000104037824 */ /* 0x000fe400078e0a03 */
[----:B------:R-:W-:Y:S02]  /*1360*/  IMAD R165, R5, R8, R165 ;  /* 0x0000000805a57224 */ /* 0x000fe400078e02a5 */
[----:B------:R-:W-:-:S07]  /*1370*/  IMAD R155, R3, R2, R155 ;  /* 0x00000002039b7224 */ /* 0x000fce00078e029b */
.L_x_16:
[----:B------:R-:W-:Y:S01]  /*1380*/  BAR.SYNC.DEFER_BLOCKING 0x0 ;  /* 0x0000000000007b1d */ /* 0x000fe20000010000 */
[----:B------:R-:W-:Y:S01]  /*1390*/  UISETP.NE.AND UP1, UPT, UR8, 0x2, UPT ;  /* 0x000000020800788c */ /* 0x000fe2000bf25270 */
[----:B------:R-:W-:Y:S02]  /*13a0*/  ISETP.NE.OR P5, PT, R0, 0x2, !P5 ;  /* 0x000000020000780c */ /* 0x000fe40006fa5670 */
[----:B------:R-:W-:-:S06]  /*13b0*/  LOP3.LUT R2, R166, 0x1f, RZ, 0xc0, !PT ;  /* 0x0000001fa6027812 */ /* 0x000fcc00078ec0ff */
[----:B------:R-:W-:Y:S05]  /*13c0*/  BRA.U UP1, `(.L_x_17) ;  /* 0x0000001101ec7547 */ /* 0x000fea000b800000 */
[----:B------:R-:W1:Y:S01]  /*13d0*/  LDCU UR13, c[0x0][0x38c] ;  /* 0x00007180ff0d77ac */ /* 0x000e620008000800 */
[----:B------:R-:W2:Y:S01]  /*13e0*/  LDC R9, c[0x0][0x370] ;  /* 0x0000dc00ff097b82 */ /* 0x000ea20000000800 */
[----:B------:R-:W-:Y:S01]  /*13f0*/  PLOP3.LUT P1, PT, PT, PT, UP2, 0x80, 0x8 ;  /* 0x000000000008781c */ /* 0x000fe20003f2f028 */
[----:B------:R-:W-:Y:S01]  /*1400*/  IMAD.MOV.U32 R15, RZ, RZ, 0x1 ;  /* 0x00000001ff0f7424 */ /* 0x000fe200078e00ff */
[----:B------:R-:W-:Y:S01]  /*1410*/  ISETP.EQ.OR P4, PT, R2, RZ, P5 ;  /* 0x000000ff0200720c */ /* 0x000fe20002f82670 */
[----:B------:R-:W-:Y:S01]  /*1420*/  IMAD.MOV.U32 R14, RZ, RZ, RZ ;  /* 0x000000ffff0e7224 */ /* 0x000fe200078e00ff */
[----:B------:R-:W-:Y:S02]  /*1430*/  PLOP3.LUT P1, PT, P1, PT, PT, 0x8, 0x80 ;  /* 0x000000000080781c */ /* 0x000fe40000f2e170 */
[----:B------:R-:W-:Y:S01]  /*1440*/  CS2R R12, SRZ ;  /* 0x00000000000c7805 */ /* 0x000fe2000001ff00 */
[----:B------:R-:W-:Y:S01]  /*1450*/  IMAD.MOV.U32 R10, RZ, RZ, 0x1 ;  /* 0x00000001ff0a7424 */ /* 0x000fe200078e00ff */
[----:B------:R-:W4:Y:S01]  /*1460*/  LDC R0, c[0x0][0x374] ;  /* 0x0000dd00ff007b82 */ /* 0x000f220000000800 */
[----:B------:R-:W2:Y:S01]  /*1470*/  LDCU.64 UR22, c[0x0][0x348] ;  /* 0x00006900ff1677ac */ /* 0x000ea20008000a00 */
[----:B------:R-:W-:Y:S01]  /*1480*/  UMOV UR6, URZ ;  /* 0x000000ff00067c82 */ /* 0x000fe20008000000 */
[----:B-1----:R-:W-:-:S04]  /*1490*/  UIADD3 UR5, UPT, UPT, UR13, 0x7f, URZ ;  /* 0x0000007f0d057890 */ /* 0x002fc8000fffe0ff */
[----:B------:R-:W-:-:S04]  /*14a0*/  USHF.R.S32.HI UR4, URZ, 0x1f, UR5 ;  /* 0x0000001fff047899 */ /* 0x000fc80008011405 */
[----:B------:R-:W-:-:S04]  /*14b0*/  ULEA.HI UR4, UR4, UR5, URZ, 0x7 ;  /* 0x0000000504047291 */ /* 0x000fc8000f8f38ff */
[----:B------:R-:W-:Y:S02]  /*14c0*/  USHF.R.S32.HI UR15, URZ, 0x7, UR4 ;  /* 0x00000007ff0f7899 */ /* 0x000fe40008011404 */
[----:B------:R-:W-:Y:S02]  /*14d0*/  UIADD3 UR4, UPT, UPT, UR13, -0x1, URZ ;  /* 0xffffffff0d047890 */ /* 0x000fe4000fffe0ff */
[----:B------:R-:W-:Y:S02]  /*14e0*/  UISETP.LT.U32.AND UP0, UPT, UR15, 0x8, UPT ;  /* 0x000000080f00788c */ /* 0x000fe4000bf01070 */
[----:B------:R-:W-:Y:S02]  /*14f0*/  UISETP.GE.U32.AND UP1, UPT, UR4, -0xff, UPT ;  /* 0xffffff010400788c */ /* 0x000fe4000bf26070 */
[----:B------:R-:W-:Y:S02]  /*1500*/  USEL UR14, UR15, 0x8, UP0 ;  /* 0x000000080f0e7887 */ /* 0x000fe40008000000 */
[----:B------:R-:W-:-:S02]  /*1510*/  UIADD3 UR13, UPT, UPT, UR13, 0xfe, URZ ;  /* 0x000000fe0d0d7890 */ /* 0x000fc4000fffe0ff */
[----:B------:R-:W-:Y:S02]  /*1520*/  UIADD3 UR5, UPT, UPT, UR14, -0x1, URZ ;  /* 0xffffffff0e057890 */ /* 0x000fe4000fffe0ff */
[----:B------:R-:W-:-:S03]  /*1530*/  UIADD3 UR7, UPT, UPT, UR15, -UR14, URZ ;  /* 0x8000000e0f077290 */ /* 0x000fc6000fffe0ff */
[----:B------:R-:W-:-:S04]  /*1540*/  @UP1 UIADD3 UR5, UPT, UPT, UR14, URZ, URZ ;  /* 0x000000ff0e051290 */ /* 0x000fc8000fffe0ff */
[----:B--2---:R-:W-:-:S12]  /*1550*/  UIADD3 UR5, UPT, UPT, UR5, 0x1, URZ ;  /* 0x0000000105057890 */ /* 0x004fd8000fffe0ff */
.L_x_35:
[----:B------:R-:W-:Y:S01]  /*1560*/  UISETP.NE.AND UP0, UPT, UR37, URZ, UPT ;  /* 0x000000ff2500728c */ /* 0x000fe2000bf05270 */
[----:B------:R-:W1:Y:S08]  /*1570*/  S2UR UR37, SR_CgaCtaId ;  /* 0x00000000002579c3 */ /* 0x000e700000008800 */
[----:B------:R-:W-:Y:S05]  /*1580*/  BRA.U UP0, `(.L_x_18) ;  /* 0x0000000100347547 */ /* 0x000fea000b800000 */
[----:B------:R-:W2:Y:S01]  /*1590*/  S2R R2, SR_CgaCtaId ;  /* 0x0000000000027919 */ /* 0x000ea20000008800 */
[----:B------:R-:W-:-:S04]  /*15a0*/  MOV R3, 0x400 ;  /* 0x0000040000037802 */ /* 0x000fc80000000f00 */
[----:B--2---:R-:W-:Y:S02]  /*15b0*/  LEA R3, R2, R3, 0x18 ;  /* 0x0000000302037211 */ /* 0x004fe400078ec0ff */
[----:B------:R-:W-:-:S03]  /*15c0*/  SHF.L.U32 R2, R10, 0x1f, RZ ;  /* 0x0000001f0a027819 */ /* 0x000fc600000006ff */
[----:B------:R-:W-:-:S04]  /*15d0*/  IMAD R3, R12, 0x8, R3 ;  /* 0x000000080c037824 */ /* 0x000fc800078e0203 */
[----:B------:R-:W2:Y:S02]  /*15e0*/  SYNCS.PHASECHK.TRANS64.TRYWAIT P0, [R3+URZ+0x110], R2 ;  /* 0x00011002030075a7 */ /* 0x000ea400080011ff */
[----:B--2---:R-:W-:Y:S05]  /*15f0*/  @!P0 BRA `(.L_x_19) ;  /* 0x0000005400808947 */ /* 0x004fea0003800000 */
.L_x_99:
[----:B------:R-:W-:Y:S01]  /*1600*/  VIADD R12, R12, 0x1 ;  /* 0x000000010c0c7836 */ /* 0x000fe20000000000 */
[----:B------:R2:W-:Y:S04]  /*1610*/  SYNCS.ARRIVE.TRANS64.A1T0 RZ, [R3+URZ+0x100], RZ ;  /* 0x000100ff03ff79a7 */ /* 0x0005e800081000ff */
[----:B------:R-:W-:-:S04]  /*1620*/  ISETP.NE.AND P0, PT, R12, 0x2, PT ;  /* 0x000000020c00780c */ /* 0x000fc80003f05270 */
[----:B------:R-:W-:Y:S02]  /*1630*/  SEL R12, R12, RZ, P0 ;  /* 0x000000ff0c0c7207 */ /* 0x000fe40000000000 */
[----:B--2---:R-:W-:-:S04]  /*1640*/  SEL R3, RZ, 0x1, P0 ;  /* 0x00000001ff037807 */ /* 0x004fc80000000000 */
[----:B------:R-:W-:-:S07]  /*1650*/  LOP3.LUT R10, R10, R3, RZ, 0x3c, !PT ;  /* 0x000000030a0a7212 */ /* 0x000fce00078e3cff */
.L_x_18:
[----:B------:R-:W-:Y:S01]  /*1660*/  UMOV UR4, 0x400 ;  /* 0x0000040000047882 */ /* 0x000fe20000000000 */
[----:B------:R-:W-:Y:S01]  /*1670*/  SHF.L.U32 R2, R15, 0x1f, RZ ;  /* 0x0000001f0f027819 */ /* 0x000fe200000006ff */
[----:B-1----:R-:W-:Y:S01]  /*1680*/  ULEA UR4, UR37, UR4, 0x18 ;  /* 0x0000000425047291 */ /* 0x002fe2000f8ec0ff */
[----:B------:R-:W-:Y:S01]  /*1690*/  R2UR UR35, R165 ;  /* 0x00000000a52372ca */ /* 0x000fe200000e0000 */
[----:B------:R-:W-:Y:S01]  /*16a0*/  UISETP.GE.U32.AND UP0, UPT, UR13, 0xff, UPT ;  /* 0x000000ff0d00788c */ /* 0x000fe2000bf06070 */
[----:B------:R-:W-:Y:S01]  /*16b0*/  R2UR UR11, R155 ;  /* 0x000000009b0b72ca */ /* 0x000fe200000e0000 */
[----:B------:R-:W-:Y:S01]  /*16c0*/  ULEA UR8, UR6, UR4, 0x3 ;  /* 0x0000000406087291 */ /* 0x000fe2000f8e18ff */
[----:B------:R-:W-:-:S08]  /*16d0*/  UMOV UR24, URZ ;  /* 0x000000ff00187c82 */ /* 0x000fd00008000000 */
[----:B------:R1:W2:Y:S01]  /*16e0*/  SYNCS.PHASECHK.TRANS64.TRYWAIT P0, [UR8+0x40], R2 ;  /* 0x00004002ff0075a7 */ /* 0x0002a20008001108 */
[----:B------:R-:W-:Y:S02]  /*16f0*/  USHF.L.U32 UR35, UR35, 0x7, URZ ;  /* 0x0000000723237899 */ /* 0x000fe400080006ff */
[----:B------:R-:W-:Y:S01]  /*1700*/  USHF.L.U32 UR11, UR11, 0x6, URZ ;  /* 0x000000060b0b7899 */ /* 0x000fe200080006ff */
[----:B------:R-:W-:Y:S11]  /*1710*/  BRA.U !UP0, `(.L_x_20) ;  /* 0x0000000108a87547 */ /* 0x000ff6000b800000 */
[----:B------:R-:W-:Y:S01]  /*1720*/  UMOV UR16, URZ ;  /* 0x000000ff00107c82 */ /* 0x000fe20008000000 */
[----:B------:R-:W-:-:S05]  /*1730*/  UMOV UR17, UR6 ;  /* 0x0000000600117c82 */ /* 0x000fca0008000000 */
.L_x_25:
[----:B-1----:R-:W-:Y:S01]  /*1740*/  ULEA UR33, UR17, UR4, 0x3 ;  /* 0x0000000411217291 */ /* 0x002fe2000f8e18ff */
[----:B--2---:R-:W-:Y:S01]  /*1750*/  @!P5 MOV R3, 0x6000 ;  /* 0x000060000003d802 */ /* 0x004fe20000000f00 */
[----:B--2---:R-:W-:Y:S10]  /*1760*/  @P0 BRA `(.L_x_21) ;  /* 0x00000000000c0947 */ /* 0x004ff40003800000 */
[----:B------:R-:W-:-:S04]  /*1770*/  SHF.L.U32 R5, R15, 0x1f, RZ ;  /* 0x0000001f0f057819 */ /* 0x000fc800000006ff */
[----:B------:R-:W2:Y:S02]  /*1780*/  SYNCS.PHASECHK.TRANS64.TRYWAIT P0, [UR33+0x40], R5 ;  /* 0x00004005ff0075a7 */ /* 0x000ea40008001121 */
[----:B--2---:R-:W-:Y:S05]  /*1790*/  @!P0 BRA `(.L_x_22) ;  /* 0x00000054002c8947 */ /* 0x004fea0003800000 */
.L_x_21:
[----:B------:R2:W-:Y:S01]  /*17a0*/  @!P5 SYNCS.ARRIVE.TRANS64 RZ, [UR33], R3 ;  /* 0x00000003ffffd9a7 */ /* 0x0005e20008000021 */
[----:B------:R-:W-:Y:S04]  /*17b0*/  BSSY.RECONVERGENT B0, `(.L_x_23) ;  /* 0x0000003000007945 */ /* 0x000fe80003800200 */
[----:B------:R-:W-:Y:S05]  /*17c0*/  @P4 BRA `(.L_x_24) ;  /* 0x0000000000044947 */ /* 0x000fea0003800000 */
[----:B------:R-:W-:Y:S05]  /*17d0*/  BPT.TRAP 0x1 ;  /* 0x000000040000795c */ /* 0x000fea0000300000 */
.L_x_24:
[----:B------:R-:W-:Y:S05]  /*17e0*/  BSYNC.RECONVERGENT B0 ;  /* 0x0000000000007941 */ /* 0x000fea0003800200 */
.L_x_23:
[----:B------:R-:W-:Y:S02]  /*17f0*/  UIADD3 UR6, UPT, UPT, UR17, 0x1, URZ ;  /* 0x0000000111067890 */ /* 0x000fe4000fffe0ff */
[----:B------:R-:W-:Y:S02]  /*1800*/  ULEA UR32, UR17, UR4, 0xe ;  /* 0x0000000411207291 */ /* 0x000fe4000f8e70ff */
[----:B------:R-:W-:Y:S02]  /*1810*/  UISETP.NE.AND UP0, UPT, UR6, 0x8, UPT ;  /* 0x000000080600788c */ /* 0x000fe4000bf05270 */
[----:B------:R-:W-:Y:S02]  /*1820*/  UIADD3 UR26, UP1, UPT, UR22, 0x80, URZ ;  /* 0x00000080161a7890 */ /* 0x000fe4000ff3e0ff */
[----:B------:R-:W-:Y:S02]  /*1830*/  USEL UR9, URZ, 0x1, UP0 ;  /* 0x00000001ff097887 */ /* 0x000fe40008000000 */
[----:B------:R-:W-:-:S02]  /*1840*/  USEL UR6, UR6, URZ, UP0 ;  /* 0x000000ff06067287 */ /* 0x000fc40008000000 */
[----:B------:R-:W-:Y:S02]  /*1850*/  UIADD3 UR20, UP0, UPT, UR22, 0x180, URZ ;  /* 0x0000018016147890 */ /* 0x000fe4000ff1e0ff */
[----:B------:R-:W-:Y:S01]  /*1860*/  ULEA UR8, UR6, UR4, 0x3 ;  /* 0x0000000406087291 */ /* 0x000fe2000f8e18ff */
[----:B------:R-:W-:Y:S01]  /*1870*/  LOP3.LUT R15, R15, UR9, RZ, 0x3c, !PT ;  /* 0x000000090f0f7c12 */ /* 0x000fe2000f8e3cff */
[----:B------:R-:W-:Y:S02]  /*1880*/  USHF.L.U32 UR34, UR16, 0x7, URZ ;  /* 0x0000000710227899 */ /* 0x000fe400080006ff */
[----:B------:R-:W-:Y:S01]  /*1890*/  UIADD3.X UR27, UPT, UPT, URZ, UR23, URZ, UP1, !UPT ;  /* 0x00000017ff1b7290 */ /* 0x000fe20008ffe4ff */
[----:B-1----:R-:W-:Y:S01]  /*18a0*/  SHF.L.U32 R2, R15, 0x1f, RZ ;  /* 0x0000001f0f027819 */ /* 0x002fe200000006ff */
[----:B------:R-:W-:Y:S02]  /*18b0*/  UIADD3 UR32, UPT, UPT, UR32, 0x4400, URZ ;  /* 0x0000440020207890 */ /* 0x000fe4000fffe0ff */
[----:B------:R-:W-:Y:S01]  /*18c0*/  UIADD3.X UR21, UPT, UPT, URZ, UR23, URZ, UP0, !UPT ;  /* 0x00000017ff157290 */ /* 0x000fe200087fe4ff */
[----:B------:R1:W1:Y:S01]  /*18d0*/  SYNCS.PHASECHK.TRANS64.TRYWAIT P0, [UR8+0x40], R2 ;  /* 0x00004002ff0075a7 */ /* 0x0002620008001108 */
[----:B------:R-:W-:Y:S01]  /*18e0*/  ULEA UR8, UR17, UR4, 0xd ;  /* 0x0000000411087291 */ /* 0x000fe2000f8e68ff */
[----:B------:R-:W-:Y:S01]  /*18f0*/  UMOV UR18, 0x0 ;  /* 0x0000000000127882 */ /* 0x000fe20000000000 */
[----:B------:R-:W-:-:S02]  /*1900*/  UMOV UR19, 0x10000000 ;  /* 0x1000000000137882 */ /* 0x000fc40000000000 */
[----:B------:R-:W-:Y:S01]  /*1910*/  UIADD3 UR8, UPT, UPT, UR8, 0x24400, URZ ;  /* 0x0002440008087890 */ /* 0x000fe2000fffe0ff */
[----:B------:R1:W-:Y:S01]  /*1920*/  UTMALDG.3D [UR32], [UR26], desc[UR18] ;  /* 0x000012201a0075b4 */ /* 0x0003e20008011000 */
[----:B------:R-:W-:Y:S01]  /*1930*/  UMOV UR12, UR36 ;  /* 0x00000024000c7c82 */ /* 0x000fe20008000000 */
[----:B------:R-:W-:Y:S01]  /*1940*/  UMOV UR9, UR33 ;  /* 0x0000002100097c82 */ /* 0x000fe20008000000 */
[----:B------:R-:W-:Y:S01]  /*1950*/  UMOV UR10, UR34 ;  /* 0x00000022000a7c82 */ /* 0x000fe20008000000 */
[----:B------:R-:W-:Y:S01]  /*1960*/  UIADD3 UR16, UPT, UPT, UR16, 0x1, URZ ;  /* 0x0000000110107890 */ /* 0x000fe2000fffe0ff */
[----:B------:R-:W-:Y:S01]  /*1970*/  UMOV UR24, UR5 ;  /* 0x0000000500187c82 */ /* 0x000fe20008000000 */
[----:B------:R-:W-:Y:S02]  /*1980*/  UMOV UR17, UR6 ;  /* 0x0000000600117c82 */ /* 0x000fe40008000000 */
[----:B------:R1:W-:Y:S01]  /*1990*/  UTMALDG.3D [UR8], [UR20], desc[UR18] ;  /* 0x00001208140075b4 */ /* 0x0003e20008011000 */
[----:B------:R-:W-:-:S09]  /*19a0*/  UISETP.NE.AND UP0, UPT, UR16, UR5, UPT ;  /* 0x000000051000728c */ /* 0x000fd2000bf05270 */
[----:B------:R-:W-:Y:S05]  /*19b0*/  BRA.U UP0, `(.L_x_25) ;  /* 0xfffffffd00607547 */ /* 0x000fea000b83ffff */
.L_x_20:
[----:B-1----:R-:W-:Y:S01]  /*19c0*/  ULEA UR8, UR6, UR4, 0x3 ;  /* 0x0000000406087291 */ /* 0x002fe2000f8e18ff */
[----:B------:R-:W-:Y:S01]  /*19d0*/  SHF.L.U32 R2, R15, 0x1f, RZ ;  /* 0x0000001f0f027819 */ /* 0x000fe200000006ff */
[----:B------:R-:W-:Y:S01]  /*19e0*/  @!P1 SYNCS.ARRIVE.TRANS64.A1T0 RZ, [UR4+0x98], RZ ;  /* 0x000098ffffff99a7 */ /* 0x000fe20008100004 */
[----:B------:R-:W-:-:S06]  /*19f0*/  UISETP.GT.AND UP0, UPT, UR15, UR14, UPT ;  /* 0x0000000e0f00728c */ /* 0x000fcc000bf04270 */
[----:B--2---:R1:W2:Y:S03]  /*1a00*/  SYNCS.PHASECHK.TRANS64.TRYWAIT P0, [UR8+0x40], R2 ;  /* 0x00004002ff0075a7 */ /* 0x0042a60008001108 */
[----:B------:R-:W-:Y:S05]  /*1a10*/  BRA.U !UP0, `(.L_x_26) ;  /* 0x0000000108ac7547 */ /* 0x000fea000b800000 */
[----:B------:R-:W-:Y:S01]  /*1a20*/  UIADD3 UR21, UPT, UPT, UR7, UR24, URZ ;  /* 0x0000001807157290 */ /* 0x000fe2000fffe0ff */
[----:B------:R-:W-:-:S11]  /*1a30*/  UMOV UR25, UR6 ;  /* 0x0000000600197c82 */ /* 0x000fd60008000000 */
.L_x_31:
[----:B-1----:R-:W-:Y:S01]  /*1a40*/  ULEA UR17, UR25, UR4, 0x3 ;  /* 0x0000000419117291 */ /* 0x002fe2000f8e18ff */
[----:B--2---:R-:W-:Y:S01]  /*1a50*/  @!P5 MOV R3, 0x6000 ;  /* 0x000060000003d802 */ /* 0x004fe20000000f00 */
[----:B--2---:R-:W-:Y:S10]  /*1a60*/  @P0 BRA `(.L_x_27) ;  /* 0x00000000000c0947 */ /* 0x004ff40003800000 */
[----:B------:R-:W-:-:S04]  /*1a70*/  SHF.L.U32 R5, R15, 0x1f, RZ ;  /* 0x0000001f0f057819 */ /* 0x000fc800000006ff */
[----:B------:R-:W2:Y:S02]  /*1a80*/  SYNCS.PHASECHK.TRANS64.TRYWAIT P0, [UR17+0x40], R5 ;  /* 0x00004005ff0075a7 */ /* 0x000ea40008001111 */
[----:B--2---:R-:W-:Y:S05]  /*1a90*/  @!P0 BRA `(.L_x_28) ;  /* 0x0000005000848947 */ /* 0x004fea0003800000 */
.L_x_27:
[----:B------:R2:W-:Y:S01]  /*1aa0*/  @!P5 SYNCS.ARRIVE.TRANS64 RZ, [UR17], R3 ;  /* 0x00000003ffffd9a7 */ /* 0x0005e20008000011 */
[----:B------:R-:W-:Y:S04]  /*1ab0*/  BSSY.RECONVERGENT B0, `(.L_x_29) ;  /* 0x0000003000007945 */ /* 0x000fe80003800200 */
[----:B------:R-:W-:Y:S05]  /*1ac0*/  @P4 BRA `(.L_x_30) ;  /* 0x0000000000044947 */ /* 0x000fea0003800000 */
[----:B------:R-:W-:Y:S05]  /*1ad0*/  BPT.TRAP 0x1 ;  /* 0x000000040000795c */ /* 0x000fea0000300000 */
.L_x_30:
[----:B------:R-:W-:Y:S05]  /*1ae0*/  BSYNC.RECONVERGENT B0 ;  /* 0x0000000000007941 */ /* 0x000fea0003800200 */
.L_x_29:
        /* <DEDUP_REMOVED lines=10> */
[----:B------:R-:W-:Y:S01]  /*1b90*/  UIADD3 UR16, UPT, UPT, UR16, 0x4400, URZ ;  /* 0x0000440010107890 */ /* 0x000fe2000fffe0ff */
[----:B-1----:R-:W-:Y:S01]  /*1ba0*/  SHF.L.U32 R2, R15, 0x1f, RZ ;  /* 0x0000001f0f027819 */ /* 0x002fe200000006ff */
[----:B------:R-:W-:Y:S02]  /*1bb0*/  UIADD3.X UR31, UPT, UPT, URZ, UR23, URZ, UP1, !UPT ;  /* 0x00000017ff1f7290 */ /* 0x000fe40008ffe4ff */
[----:B------:R-:W-:Y:S01]  /*1bc0*/  UIADD3.X UR29, UPT, UPT, URZ, UR23, URZ, UP0, !UPT ;  /* 0x00000017ff1d7290 */ /* 0x000fe200087fe4ff */
[----:B------:R1:W1:Y:S01]  /*1bd0*/  SYNCS.PHASECHK.TRANS64.TRYWAIT P0, [UR8+0x40], R2 ;  /* 0x00004002ff0075a7 */ /* 0x0002620008001108 */
[----:B------:R-:W-:Y:S01]  /*1be0*/  ULEA UR8, UR25, UR4, 0xd ;  /* 0x0000000419087291 */ /* 0x000fe2000f8e68ff */
[----:B------:R-:W-:Y:S01]  /*1bf0*/  UMOV UR26, 0x0 ;  /* 0x00000000001a7882 */ /* 0x000fe20000000000 */
[----:B------:R-:W-:-:S02]  /*1c00*/  UMOV UR27, 0x10000000 ;  /* 0x10000000001b7882 */ /* 0x000fc40000000000 */
[----:B------:R-:W-:Y:S01]  /*1c10*/  UIADD3 UR8, UPT, UPT, UR8, 0x24400, URZ ;  /* 0x0002440008087890 */ /* 0x000fe2000fffe0ff */
[----:B------:R-:W-:Y:S01]  /*1c20*/  UMOV UR19, UR35 ;  /* 0x0000002300137c82 */ /* 0x000fe20008000000 */
[----:B------:R-:W-:Y:S01]  /*1c30*/  UMOV UR20, UR36 ;  /* 0x0000002400147c82 */ /* 0x000fe20008000000 */
[----:B------:R-:W-:Y:S01]  /*1c40*/  UMOV UR12, UR36 ;  /* 0x00000024000c7c82 */ /* 0x000fe20008000000 */
[----:B------:R-:W-:Y:S01]  /*1c50*/  UMOV UR9, UR17 ;  /* 0x0000001100097c82 */ /* 0x000fe20008000000 */
[----:B------:R-:W-:Y:S01]  /*1c60*/  UMOV UR10, UR18 ;  /* 0x00000012000a7c82 */ /* 0x000fe20008000000 */
[----:B------:R1:W-:Y:S01]  /*1c70*/  UTMALDG.3D [UR16], [UR30], desc[UR26] ;  /* 0x00001a101e0075b4 */ /* 0x0003e20008011000 */
[----:B------:R-:W-:Y:S01]  /*1c80*/  UIADD3 UR24, UPT, UPT, UR24, 0x1, URZ ;  /* 0x0000000118187890 */ /* 0x000fe2000fffe0ff */
[----:B------:R-:W-:-:S03]  /*1c90*/  UMOV UR25, UR6 ;  /* 0x0000000600197c82 */ /* 0x000fc60008000000 */
[----:B------:R-:W-:Y:S01]  /*1ca0*/  UISETP.NE.AND UP0, UPT, UR24, UR21, UPT ;  /* 0x000000151800728c */ /* 0x000fe2000bf05270 */
[----:B------:R1:W-:Y:S08]  /*1cb0*/  UTMALDG.3D [UR8], [UR28], desc[UR26] ;  /* 0x00001a081c0075b4 */ /* 0x0003f00008011000 */
[----:B------:R-:W-:Y:S05]  /*1cc0*/  BRA.U UP0, `(.L_x_31) ;  /* 0xfffffffd005c7547 */ /* 0x000fea000b83ffff */
.L_x_26:
[C---:B-1----:R-:W-:Y:S01]  /*1cd0*/  LEA R2, R14.reuse, UR4, 0x3 ;  /* 0x000000040e027c11 */ /* 0x042fe2000f8e18ff */
[----:B------:R-:W-:Y:S01]  /*1ce0*/  NOP ;  /* 0x0000000000007918 */ /* 0x000fe20000000000 */
[----:B--2---:R-:W-:Y:S02]  /*1cf0*/  SHF.L.U32 R3, R13, 0x1f, RZ ;  /* 0x0000001f0d037819 */ /* 0x004fe400000006ff */
[----:B------:R-:W-:Y:S02]  /*1d00*/  LEA R4, R14, UR4, 0x4 ;  /* 0x000000040e047c11 */ /* 0x000fe4000f8e20ff */
[----:B------:R-:W1:Y:S02]  /*1d10*/  SYNCS.PHASECHK.TRANS64.TRYWAIT P0, [R2+URZ+0xa0], R3 ;  /* 0x0000a003020075a7 */ /* 0x000e6400080011ff */
[----:B-1----:R-:W-:Y:S05]  /*1d20*/  @!P0 BRA `(.L_x_32) ;  /* 0x0000004c00f88947 */ /* 0x002fea0003800000 */
.L_x_102:
[----:B------:R-:W2:Y:S01]  /*1d30*/  LDS.128 R4, [R4+0x130] ;  /* 0x0001300004047984 */ /* 0x000ea20000000c00 */
[----:B---3--:R-:W-:Y:S01]  /*1d40*/  ISETP.GE.AND P0, PT, R72, 0x1, PT ;  /* 0x000000014800780c */ /* 0x008fe20003f06270 */
[----:B-1----:R-:W-:Y:S01]  /*1d50*/  VIADD R2, R2, 0xb0 ;  /* 0x000000b002027836 */ /* 0x002fe20000000000 */
[----:B------:R-:W-:Y:S01]  /*1d60*/  @!PT LDS RZ, [RZ] ;  /* 0x00000000fffff984 */ /* 0x000fe20000000800 */
[----:B------:R-:W-:Y:S01]  /*1d70*/  @!PT LDS RZ, [RZ] ;  /* 0x00000000fffff984 */ /* 0x000fe20000000800 */
[----:B------:R-:W-:Y:S01]  /*1d80*/  @!PT LDS RZ, [RZ] ;  /* 0x00000000fffff984 */ /* 0x000fe20000000800 */
[----:B------:R-:W-:Y:S01]  /*1d90*/  @!PT LDS RZ, [RZ] ;  /* 0x00000000fffff984 */ /* 0x000fe20000000800 */
[----:B------:R1:W-:Y:S06]  /*1da0*/  MEMBAR.ALL.CTA ;  /* 0x0000000000007992 */ /* 0x0003ec0000008000 */
[----:B-1----:R-:W1:Y:S01]  /*1db0*/  FENCE.VIEW.ASYNC.S ;  /* 0x00000000000073c6 */ /* 0x002e620000000000 */
[----:B------:R-:W-:-:S04]  /*1dc0*/  PRMT R2, RZ, 0x654, R2 ;  /* 0x00000654ff027816 */ /* 0x000fc80000000002 */
[----:B-1----:R1:W-:Y:S01]  /*1dd0*/  SYNCS.ARRIVE.TRANS64.RED.A1T0 RZ, [R2+URZ], RZ ;  /* 0x000000ff02ff79a7 */ /* 0x0023e200081004ff */
[----:B--2---:R-:W-:-:S13]  /*1de0*/  LOP3.LUT P2, RZ, R6, 0x1, RZ, 0xc0, !PT ;  /* 0x0000000106ff7812 */ /* 0x004fda000784c0ff */
[----:B------:R-:W-:Y:S01]  /*1df0*/  @P2 SHF.R.U32.HI R3, RZ, 0x10, R5 ;  /* 0x00000010ff032819 */ /* 0x000fe20000011605 */
[----:B------:R-:W-:Y:S01]  /*1e00*/  VOTEU.ANY UP0, P2 ;  /* 0x0000000000ff7886 */ /* 0x000fe20001000100 */
[----:B------:R-:W-:Y:S02]  /*1e10*/  @P2 MOV R11, R4 ;  /* 0x00000004000b2202 */ /* 0x000fe40000000f00 */
[----:B------:R-:W-:Y:S02]  /*1e20*/  @P2 R2UR.BROADCAST UR8, R3 ;  /* 0x00000000030822ca */ /* 0x000fe400008e0000 */
[----:B------:R-:W-:-:S11]  /*1e30*/  @P2 LOP3.LUT R8, R5, 0xffff, RZ, 0xc0, !PT ;  /* 0x0000ffff05082812 */ /* 0x000fd600078ec0ff */
[----:B------:R-:W-:Y:S01]  /*1e40*/  @UP0 UMOV UR36, UR8 ;  /* 0x0000000800240c82 */ /* 0x000fe20008000000 */
[----:B-1----:R-:W-:Y:S05]  /*1e50*/  @!P0 BRA `(.L_x_33) ;  /* 0x0000000000b88947 */ /* 0x002fea0003800000 */
[----:B------:R-:W4:Y:S01]  /*1e60*/  LDC.64 R4, c[0x0][0xb18] ;  /* 0x0002c600ff047b82 */ /* 0x000f220000000a00 */
[----:B------:R-:W-:-:S07]  /*1e70*/  ISETP.NE.AND P3, PT, R72, 0x1, PT ;  /* 0x000000014800780c */ /* 0x000fce0003f65270 */
[----:B------:R-:W1:Y:S08]  /*1e80*/  LDC.64 R6, c[0x0][0xb10] ;  /* 0x0002c400ff067b82 */ /* 0x000e700000000a00 */
[----:B------:R-:W2:Y:S08]  /*1e90*/  LDC R16, c[0x0][0xb20] ;  /* 0x0002c800ff107b82 */ /* 0x000eb00000000800 */
[----:B------:R-:W3:Y:S01]  /*1ea0*/  LDC R18, c[0x0][0xb0c] ;  /* 0x0002c300ff127b82 */ /* 0x000ee20000000800 */
[----:B----4-:R-:W-:Y:S01]  /*1eb0*/  IMAD.HI.U32 R17, R0, R5, RZ ;  /* 0x0000000500117227 */ /* 0x010fe200078e00ff */
[----:B------:R-:W-:-:S03]  /*1ec0*/  ISETP.NE.AND P0, PT, R4, 0x1, PT ;  /* 0x000000010400780c */ /* 0x000fc60003f05270 */
[----:B------:R-:W-:-:S03]  /*1ed0*/  IMAD.HI.U32 R5, R8, R5, RZ ;  /* 0x0000000508057227 */ /* 0x000fc600078e00ff */
[----:B------:R-:W4:Y:S01]  /*1ee0*/  LDC.64 R2, c[0x0][0xb28] ;  /* 0x0002ca00ff027b82 */ /* 0x000f220000000a00 */
[----:B-1----:R-:W-:-:S04]  /*1ef0*/  IMAD.HI.U32 R20, R9, R6, RZ ;  /* 0x0000000609147227 */ /* 0x002fc800078e00ff */
[----:B------:R-:W-:Y:S01]  /*1f00*/  IMAD.HI.U32 R22, R11, R6, RZ ;  /* 0x000000060b167227 */ /* 0x000fe200078e00ff */
[----:B------:R-:W-:Y:S02]  /*1f10*/  SHF.R.U32.HI R20, RZ, R7, R20 ;  /* 0x00000007ff147219 */ /* 0x000fe40000011614 */
[-C--:B--2---:R-:W-:Y:S02]  /*1f20*/  SHF.R.U32.HI R17, RZ, R16.reuse, R17 ;  /* 0x00000010ff117219 */ /* 0x084fe40000011611 */
[----:B------:R-:W-:Y:S02]  /*1f30*/  SHF.R.U32.HI R5, RZ, R16, R5 ;  /* 0x00000010ff057219 */ /* 0x000fe40000011605 */
[----:B------:R-:W-:Y:S02]  /*1f40*/  SEL R17, R0, R17, !P0 ;  /* 0x0000001100117207 */ /* 0x000fe40004000000 */
[----:B------:R-:W-:Y:S02]  /*1f50*/  SHF.R.U32.HI R22, RZ, R7, R22 ;  /* 0x00000007ff167219 */ /* 0x000fe40000011616 */
[----:B---3--:R-:W-:-:S02]  /*1f60*/  ISETP.NE.AND P1, PT, R18, 0x1, PT ;  /* 0x000000011200780c */ /* 0x008fc40003f25270 */
[----:B------:R-:W-:Y:S02]  /*1f70*/  SEL R5, R8, R5, !P0 ;  /* 0x0000000508057207 */ /* 0x000fe40004000000 */
[----:B------:R-:W-:Y:S02]  /*1f80*/  SEL R19, R9, R20, !P1 ;  /* 0x0000001409137207 */ /* 0x000fe40004800000 */
[----:B------:R-:W-:Y:S01]  /*1f90*/  SEL R7, R11, R22, !P1 ;  /* 0x000000160b077207 */ /* 0x000fe20004800000 */
[----:B----4-:R-:W-:-:S04]  /*1fa0*/  IMAD.HI.U32 R20, R17, R2, RZ ;  /* 0x0000000211147227 */ /* 0x010fc800078e00ff */
[----:B------:R-:W-:Y:S01]  /*1fb0*/  IMAD.HI.U32 R6, R19, R2, RZ ;  /* 0x0000000213067227 */ /* 0x000fe200078e00ff */
[----:B------:R-:W-:-:S04]  /*1fc0*/  @P3 SHF.R.U32.HI R17, RZ, R3, R20 ;  /* 0x00000003ff113219 */ /* 0x000fc80000011614 */
[----:B------:R-:W-:Y:S01]  /*1fd0*/  @P3 SHF.R.U32.HI R19, RZ, R3, R6 ;  /* 0x00000003ff133219 */ /* 0x000fe20000011606 */
[----:B------:R-:W-:-:S04]  /*1fe0*/  IMAD R17, R72, R17, RZ ;  /* 0x0000001148117224 */ /* 0x000fc800078e02ff */
[----:B------:R-:W-:Y:S01]  /*1ff0*/  IMAD R6, R72, R19, RZ ;  /* 0x0000001348067224 */ /* 0x000fe200078e02ff */
[C---:B------:R-:W-:Y:S02]  /*2000*/  ISETP.GE.AND P0, PT, R5.reuse, R17, PT ;  /* 0x000000110500720c */ /* 0x040fe40003f06270 */
[----:B------:R-:W-:Y:S02]  /*2010*/  IADD3 R17, PT, PT, -R5, RZ, RZ ;  /* 0x000000ff05117210 */ /* 0x000fe40007ffe1ff */
[----:B------:R-:W-:Y:S01]  /*2020*/  ISETP.GE.OR P0, PT, R7, R6, P0 ;  /* 0x000000060700720c */ /* 0x000fe20000706670 */
[----:B------:R-:W-:-:S04]  /*2030*/  IMAD.HI.U32 R6, R5, R2, RZ ;  /* 0x0000000205067227 */ /* 0x000fc800078e00ff */
[----:B------:R-:W-:Y:S01]  /*2040*/  IMAD R8, R4, R17, R8 ;  /* 0x0000001104087224 */ /* 0x000fe200078e0208 */
[----:B------:R-:W-:-:S04]  /*2050*/  SHF.R.U32.HI R6, RZ, R3, R6 ;  /* 0x00000003ff067219 */ /* 0x000fc80000011606 */
[----:B------:R-:W-:-:S03]  /*2060*/  SEL R6, R5, R6, !P3 ;  /* 0x0000000605067207 */ /* 0x000fc60005800000 */
[----:B------:R-:W-:-:S04]  /*2070*/  @!P0 IMAD.HI.U32 R16, R7, R2, RZ ;  /* 0x0000000207108227 */ /* 0x000fc800078e00ff */
[----:B------:R-:W-:Y:S01]  /*2080*/  IMAD.MOV R2, RZ, RZ, -R6 ;  /* 0x000000ffff027224 */ /* 0x000fe200078e0a06 */
[----:B------:R-:W-:-:S03]  /*2090*/  @!P0 SHF.R.U32.HI R16, RZ, R3, R16 ;  /* 0x00000003ff108219 */ /* 0x000fc60000011610 */
[----:B------:R-:W-:Y:S01]  /*20a0*/  IMAD R2, R72, R2, R5 ;  /* 0x0000000248027224 */ /* 0x000fe200078e0205 */
[----:B------:R-:W-:-:S05]  /*20b0*/  @!P0 SEL R3, R7, R16, !P3 ;  /* 0x0000001007038207 */ /* 0x000fca0005800000 */
[--C-:B------:R-:W-:Y:S02]  /*20c0*/  @!P0 IMAD.IADD R6, R6, 0x1, -R3.reuse ;  /* 0x0000000106068824 */ /* 0x100fe400078e0a03 */
[----:B------:R-:W-:Y:S01]  /*20d0*/  @!P0 IMAD R3, R2, R19, R3 ;  /* 0x0000001302038224 */ /* 0x000fe200078e0203 */
[----:B------:R-:W-:Y:S01]  /*20e0*/  IADD3 R2, PT, PT, -R7, RZ, RZ ;  /* 0x000000ff07027210 */ /* 0x000fe20007ffe1ff */
[----:B------:R-:W-:Y:S02]  /*20f0*/  @!P0 IMAD R5, R72, R6, R7 ;  /* 0x0000000648058224 */ /* 0x000fe400078e0207 */
[----:B------:R-:W-:Y:S02]  /*2100*/  @!P0 IMAD.MOV.U32 R7, RZ, RZ, R3 ;  /* 0x000000ffff078224 */ /* 0x000fe400078e0003 */
[----:B------:R-:W-:Y:S02]  /*2110*/  IMAD R2, R18, R2, R11 ;  /* 0x0000000212027224 */ /* 0x000fe400078e020b */
[----:B------:R-:W-:-:S02]  /*2120*/  IMAD R8, R5, R4, R8 ;  /* 0x0000000405087224 */ /* 0x000fc400078e0208 */
[----:B------:R-:W-:Y:S02]  /*2130*/  IMAD R11, R7, R18, R2 ;  /* 0x00000012070b7224 */ /* 0x000fe400078e0202 */
.L_x_33:
[----:B------:R-:W1:Y:S02]  /*2140*/  LDCU UR8, c[0x0][0xb30] ;  /* 0x00016600ff0877ac */ /* 0x000e640008000800 */
[----:B-1----:R-:W-:-:S09]  /*2150*/  UISETP.NE.AND UP0, UPT, UR8, 0x1, UPT ;  /* 0x000000010800788c */ /* 0x002fd2000bf05270 */
[----:B------:R-:W-:Y:S05]  /*2160*/  BRA.U UP0, `(.L_x_34) ;  /* 0x0000000100407547 */ /* 0x000fea000b800000 */
[----:B------:R-:W1:Y:S08]  /*2170*/  LDC.64 R4, c[0x0][0xb10] ;  /* 0x0002c400ff047b82 */ /* 0x000e700000000a00 */
[----:B------:R-:W2:Y:S08]  /*2180*/  LDC.64 R2, c[0x0][0xb18] ;  /* 0x0002c600ff027b82 */ /* 0x000eb00000000a00 */
[----:B------:R-:W3:Y:S08]  /*2190*/  LDC R6, c[0x0][0xb20] ;  /* 0x0002c800ff067b82 */ /* 0x000ef00000000800 */
[----:B------:R-:W4:Y:S01]  /*21a0*/  LDC R16, c[0x0][0xb0c] ;  /* 0x0002c300ff107b82 */ /* 0x000f220000000800 */
[----:B-1----:R-:W-:-:S05]  /*21b0*/  IMAD.HI.U32 R4, R11, R4, RZ ;  /* 0x000000040b047227 */ /* 0x002fca00078e00ff */
[----:B------:R-:W-:Y:S01]  /*21c0*/  SHF.R.U32.HI R4, RZ, R5, R4 ;  /* 0x00000005ff047219 */ /* 0x000fe20000011604 */
[----:B--2---:R-:W-:Y:S01]  /*21d0*/  IMAD.HI.U32 R3, R8, R3, RZ ;  /* 0x0000000308037227 */ /* 0x004fe200078e00ff */
[----:B------:R-:W-:-:S04]  /*21e0*/  ISETP.NE.AND P0, PT, R2, 0x1, PT ;  /* 0x000000010200780c */ /* 0x000fc80003f05270 */
[----:B---3--:R-:W-:-:S04]  /*21f0*/  SHF.R.U32.HI R3, RZ, R6, R3 ;  /* 0x00000006ff037219 */ /* 0x008fc80000011603 */
[----:B------:R-:W-:Y:S02]  /*2200*/  SEL R3, R8, R3, !P0 ;  /* 0x0000000308037207 */ /* 0x000fe40004000000 */
[----:B----4-:R-:W-:-:S04]  /*2210*/  ISETP.NE.AND P1, PT, R16, 0x1, PT ;  /* 0x000000011000780c */ /* 0x010fc80003f25270 */
[----:B------:R-:W-:-:S05]  /*2220*/  SEL R4, R11, R4, !P1 ;  /* 0x000000040b047207 */ /* 0x000fca0004800000 */
[----:B------:R-:W-:Y:S02]  /*2230*/  IMAD.IADD R5, R3, 0x1, -R4 ;  /* 0x0000000103057824 */ /* 0x000fe400078e0a04 */
[----:B------:R-:W-:Y:S02]  /*2240*/  IMAD.IADD R3, R4, 0x1, -R3 ;  /* 0x0000000104037824 */ /* 0x000fe400078e0a03 */
[----:B------:R-:W-:Y:S02]  /*2250*/  IMAD R11, R5, R16, R11 ;  /* 0x00000010050b7224 */ /* 0x000fe400078e020b */
[----:B------:R-:W-:-:S07]  /*2260*/  IMAD R8, R3, R2, R8 ;  /* 0x0000000203087224 */ /* 0x000fce00078e0208 */
.L_x_34:
[----:B------:R-:W-:Y:S01]  /*2270*/  VIADD R14, R14, 0x1 ;  /* 0x000000010e0e7836 */ /* 0x000fe20000000000 */
[----:B------:R-:W-:Y:S01]  /*2280*/  PLOP3.LUT P1, PT, PT, PT, PT, 0x80, 0x8 ;  /* 0x000000000008781c */ /* 0x000fe20003f2f070 */
[----:B------:R-:W-:Y:S02]  /*2290*/  IMAD.IADD R165, R11, 0x1, R154 ;  /* 0x000000010ba57824 */ /* 0x000fe400078e029a */
[----:B------:R-:W-:Y:S01]  /*22a0*/  IMAD.IADD R155, R8, 0x1, R143 ;  /* 0x00000001089b7824 */ /* 0x000fe200078e028f */
[----:B------:R-:W-:-:S04]  /*22b0*/  ISETP.NE.AND P0, PT, R14, 0x2, PT ;  /* 0x000000020e00780c */ /* 0x000fc80003f05270 */
[----:B------:R-:W-:Y:S02]  /*22c0*/  SEL R2, RZ, 0x1, P0 ;  /* 0x00000001ff027807 */ /* 0x000fe40000000000 */
[----:B------:R-:W-:Y:S02]  /*22d0*/  SEL R14, R14, RZ, P0 ;  /* 0x000000ff0e0e7207 */ /* 0x000fe40000000000 */
[----:B------:R-:W-:Y:S01]  /*22e0*/  LOP3.LUT R13, R13, R2, RZ, 0x3c, !PT ;  /* 0x000000020d0d7212 */ /* 0x000fe200078e3cff */
[----:B------:R-:W-:Y:S06]  /*22f0*/  @P2 BRA `(.L_x_35) ;  /* 0xfffffff000982947 */ /* 0x000fec000383ffff */
[----:B------:R-:W-:Y:S01]  /*2300*/  UIADD3 UR4, UPT, UPT, UR4, 0x40, URZ ;  /* 0x0000004004047890 */ /* 0x000fe2000fffe0ff */
[----:B------:R-:W-:-:S03]  /*2310*/  SHF.L.U32 R3, R15, 0x1f, RZ ;  /* 0x0000001f0f037819 */ /* 0x000fc600000006ff */
[----:B------:R-:W-:-:S09]  /*2320*/  ULEA UR5, UR6, UR4, 0x3 ;  /* 0x0000000406057291 */ /* 0x000fd2000f8e18ff */
[----:B------:R-:W1:Y:S02]  /*2330*/  SYNCS.PHASECHK.TRANS64.TRYWAIT P0, [UR5], R3 ;  /* 0x00000003ff0075a7 */ /* 0x000e640008001105 */
[----:B-1----:R-:W-:Y:S05]  /*2340*/  @!P0 BRA `(.L_x_36) ;  /* 0x0000004800848947 */ /* 0x002fea0003800000 */
.L_x_104:
[----:B------:R-:W-:-:S04]  /*2350*/  UIADD3 UR6, UPT, UPT, UR6, 0x1, URZ ;  /* 0x0000000106067890 */ /* 0x000fc8000fffe0ff */
[----:B------:R-:W-:-:S04]  /*2360*/  UISETP.NE.AND UP0, UPT, UR6, 0x8, UPT ;  /* 0x000000080600788c */ /* 0x000fc8000bf05270 */
[----:B------:R-:W-:Y:S02]  /*2370*/  USEL UR7, URZ, 0x1, UP0 ;  /* 0x00000001ff077887 */ /* 0x000fe40008000000 */
[----:B------:R-:W-:-:S04]  /*2380*/  USEL UR6, UR6, URZ, UP0 ;  /* 0x000000ff06067287 */ /* 0x000fc80008000000 */
[----:B------:R-:W-:Y:S01]  /*2390*/  ULEA UR5, UR6, UR4, 0x3 ;  /* 0x0000000406057291 */ /* 0x000fe2000f8e18ff */
[----:B------:R-:W-:-:S04]  /*23a0*/  LOP3.LUT R2, R15, UR7, RZ, 0x3c, !PT ;  /* 0x000000070f027c12 */ /* 0x000fc8000f8e3cff */
[----:B-1----:R-:W-:-:S04]  /*23b0*/  SHF.L.U32 R3, R2, 0x1f, RZ ;  /* 0x0000001f02037819 */ /* 0x002fc800000006ff */
[----:B------:R-:W1:Y:S02]  /*23c0*/  SYNCS.PHASECHK.TRANS64.TRYWAIT P0, [UR5], R3 ;  /* 0x00000003ff0075a7 */ /* 0x000e640008001105 */
[----:B-1----:R-:W-:Y:S05]  /*23d0*/  @!P0 BRA `(.L_x_37) ;  /* 0x0000004800788947 */ /* 0x002fea0003800000 */
.L_x_106:
        /* <DEDUP_REMOVED lines=9> */
.L_x_108:
        /* <DEDUP_REMOVED lines=9> */
.L_x_110:
        /* <DEDUP_REMOVED lines=9> */
.L_x_112:
        /* <DEDUP_REMOVED lines=9> */
.L_x_114:
        /* <DEDUP_REMOVED lines=9> */
.L_x_116:
[----:B------:R-:W-:-:S04]  /*26b0*/  UIADD3 UR6, UPT, UPT, UR6, 0x1, URZ ;  /* 0x0000000106067890 */ /* 0x000fc8000fffe0ff */
[----:B------:R-:W-:-:S04]  /*26c0*/  UISETP.NE.AND UP0, UPT, UR6, 0x8, UPT ;  /* 0x000000080600788c */ /* 0x000fc8000bf05270 */
[----:B------:R-:W-:Y:S02]  /*26d0*/  USEL UR5, URZ, 0x1, UP0 ;  /* 0x00000001ff057887 */ /* 0x000fe40008000000 */
[----:B------:R-:W-:-:S04]  /*26e0*/  USEL UR6, UR6, URZ, UP0 ;  /* 0x000000ff06067287 */ /* 0x000fc80008000000 */
[----:B------:R-:W-:Y:S01]  /*26f0*/  ULEA UR6, UR6, UR4, 0x3 ;  /* 0x0000000406067291 */ /* 0x000fe2000f8e18ff */
[----:B-1----:R-:W-:-:S04]  /*2700*/  LOP3.LUT R3, R2, UR5, RZ, 0x3c, !PT ;  /* 0x0000000502037c12 */ /* 0x002fc8000f8e3cff */
[----:B------:R-:W-:Y:S01]  /*2710*/  SHF.L.U32 R3, R3, 0x1f, RZ ;  /* 0x0000001f03037819 */ /* 0x000fe200000006ff */
[----:B----4-:R-:W-:-:S07]  /*2720*/  IMAD.U32 R0, RZ, RZ, UR6 ;  /* 0x00000006ff007e24 */ /* 0x010fce000f8e00ff */
.L_x_43:
[----:B-1----:R1:W2:Y:S02]  /*2730*/  SYNCS.PHASECHK.TRANS64.TRYWAIT P0, [R0+URZ], R3 ;  /* 0x00000003000075a7 */ /* 0x0022a400080011ff */
[----:B--2---:R-:W-:Y:S05]  /*2740*/  @!P0 NANOSLEEP.SYNCS 0x989680 ;  /* 0x009896800000895d */ /* 0x004fea0003900000 */
[----:B------:R-:W2:Y:S02]  /*2750*/  @!P0 SYNCS.PHASECHK.TRANS64 P0, [R0+URZ], R3 ;  /* 0x00000003000085a7 */ /* 0x000ea400080010ff */
[----:B--2---:R-:W-:Y:S05]  /*2760*/  @P0 EXIT ;  /* 0x000000000000094d */ /* 0x004fea0003800000 */
[----:B------:R-:W-:Y:S05]  /*2770*/  BRA `(.L_x_43) ;  /* 0xfffffffc00ec7947 */ /* 0x000fea000383ffff */
.L_x_17:
[----:B------:R-:W-:-:S04]  /*2780*/  UISETP.NE.AND UP1, UPT, UR37, URZ, UPT ;  /* 0x000000ff2500728c */ /* 0x000fc8000bf25270 */
[----:B------:R-:W-:-:S09]  /*2790*/  UISETP.NE.OR UP1, UPT, UR8, 0x1, UP1 ;  /* 0x000000010800788c */ /* 0x000fd20008f25670 */
[----:B------:R-:W-:Y:S05]  /*27a0*/  BRA.U UP1, `(.L_x_44) ;  /* 0x0000000501487547 */ /* 0x000fea000b800000 */
[----:B------:R-:W-:Y:S01]  /*27b0*/  ISETP.NE.AND P2, PT, R2, RZ, PT ;  /* 0x000000ff0200720c */ /* 0x000fe20003f45270 */
[----:B------:R-:W-:Y:S01]  /*27c0*/  IMAD.MOV.U32 R12, RZ, RZ, 0x1 ;  /* 0x00000001ff0c7424 */ /* 0x000fe200078e00ff */
[----:B------:R-:W-:Y:S02]  /*27d0*/  CS2R R10, SRZ ;  /* 0x00000000000a7805 */ /* 0x000fe4000001ff00 */
[----:B------:R-:W-:Y:S01]  /*27e0*/  CS2R R8, SRZ ;  /* 0x0000000000087805 */ /* 0x000fe2000001ff00 */
[----:B------:R-:W-:Y:S01]  /*27f0*/  UMOV UR4, 0x400 ;  /* 0x0000040000047882 */ /* 0x000fe20000000000 */
[----:B------:R-:W-:Y:S01]  /*2800*/  UMOV UR6, URZ ;  /* 0x000000ff00067c82 */ /* 0x000fe20008000000 */
[----:B------:R-:W-:-:S12]  /*2810*/  ULEA UR37, UR37, UR4, 0x18 ;  /* 0x0000000425257291 */ /* 0x000fd8000f8ec0ff */
.L_x_48:
[----:B------:R-:W-:Y:S02]  /*2820*/  LEA R0, R8, UR37, 0x3 ;  /* 0x0000002508007c11 */ /* 0x000fe4000f8e18ff */
[----:B------:R-:W-:-:S03]  /*2830*/  SHF.L.U32 R5, R9, 0x1f, RZ ;  /* 0x0000001f09057819 */ /* 0x000fc600000006ff */
[----:B------:R-:W-:Y:S01]  /*2840*/  VIADD R4, R0, 0x110 ;  /* 0x0000011000047836 */ /* 0x000fe20000000000 */
[----:B------:R-:W1:Y:S02]  /*2850*/  SYNCS.PHASECHK.TRANS64.TRYWAIT P0, [R0+URZ+0x100], R5 ;  /* 0x00010005000075a7 */ /* 0x000e6400080011ff */
[----:B-1----:R-:W-:Y:S05]  /*2860*/  @!P0 BRA `(.L_x_45) ;  /* 0x0000004400e48947 */ /* 0x002fea0003800000 */
.L_x_117:
[----:B------:R-:W-:Y:S01]  /*2870*/  ULEA UR5, UR6, UR37, 0x3 ;  /* 0x0000002506057291 */ /* 0x000fe2000f8e18ff */
[----:B------:R-:W-:Y:S02]  /*2880*/  PRMT R4, RZ, 0x654, R4 ;  /* 0x00000654ff047816 */ /* 0x000fe40000000004 */
[----:B-1----:R-:W-:Y:S01]  /*2890*/  SHF.L.U32 R5, R12, 0x1f, RZ ;  /* 0x0000001f0c057819 */ /* 0x002fe200000006ff */
[----:B------:R-:W-:Y:S01]  /*28a0*/  UIADD3 UR4, UPT, UPT, UR5, 0xa0, URZ ;  /* 0x000000a005047890 */ /* 0x000fe2000fffe0ff */
[----:B------:R1:W-:Y:S05]  /*28b0*/  SYNCS.ARRIVE.TRANS64.RED.A1T0 RZ, [R4+URZ], RZ ;  /* 0x000000ff04ff79a7 */ /* 0x0003ea00081004ff */
[----:B------:R-:W-:Y:S01]  /*28c0*/  IMAD.U32 R7, RZ, RZ, UR4 ;  /* 0x00000004ff077e24 */ /* 0x000fe2000f8e00ff */
[----:B------:R-:W2:Y:S04]  /*28d0*/  SYNCS.PHASECHK.TRANS64.TRYWAIT P0, [UR5+0xb0], R5 ;  /* 0x0000b005ff0075a7 */ /* 0x000ea80008001105 */
[----:B------:R-:W-:Y:S01]  /*28e0*/  PRMT R6, R2, 0x654, R7 ;  /* 0x0000065402067816 */ /* 0x000fe20000000007 */
[----:B-1----:R-:W-:Y:S01]  /*28f0*/  @!P2 IMAD.MOV.U32 R4, RZ, RZ, 0x10 ;  /* 0x00000010ff04a424 */ /* 0x002fe200078e00ff */
[----:B--2---:R-:W-:Y:S06]  /*2900*/  @!P0 BRA `(.L_x_46) ;  /* 0x0000004400d08947 */ /* 0x004fec0003800000 */
.L_x_119:
[----:B------:R-:W-:Y:S01]  /*2910*/  ULEA UR4, UR6, UR37, 0x4 ;  /* 0x0000002506047291 */ /* 0x000fe2000f8e20ff */
[----:B------:R-:W-:Y:S01]  /*2920*/  SEL R3, R6, R3, !P2 ;  /* 0x0000000306037207 */ /* 0x000fe20005000000 */
[----:B------:R-:W-:Y:S01]  /*2930*/  UIADD3 UR5, UPT, UPT, UR5, 0xa0, URZ ;  /* 0x000000a005057890 */ /* 0x000fe2000fffe0ff */
[----:B-1----:R-:W-:Y:S01]  /*2940*/  LEA R0, R11, UR37, 0x3 ;  /* 0x000000250b007c11 */ /* 0x002fe2000f8e18ff */
[----:B------:R-:W-:Y:S01]  /*2950*/  UIADD3 UR4, UPT, UPT, UR4, 0x130, URZ ;  /* 0x0000013004047890 */ /* 0x000fe2000fffe0ff */
[----:B------:R-:W-:Y:S01]  /*2960*/  SHF.L.U32 R5, R10, 0x1f, RZ ;  /* 0x0000001f0a057819 */ /* 0x000fe200000006ff */
[----:B------:R1:W-:Y:S01]  /*2970*/  @!P2 SYNCS.ARRIVE.TRANS64.RED RZ, [R3+URZ], R4 ;  /* 0x0000000403ffa9a7 */ /* 0x0003e200080004ff */
[----:B------:R-:W-:Y:S01]  /*2980*/  UIADD3 UR6, UPT, UPT, UR6, 0x1, URZ ;  /* 0x0000000106067890 */ /* 0x000fe2000fffe0ff */
[----:B------:R-:W-:-:S03]  /*2990*/  VIADD R8, R8, 0x1 ;  /* 0x0000000108087836 */ /* 0x000fc60000000000 */
[----:B------:R-:W-:Y:S02]  /*29a0*/  UISETP.NE.AND UP0, UPT, UR6, 0x2, UPT ;  /* 0x000000020600788c */ /* 0x000fe4000bf05270 */
[----:B------:R-:W-:Y:S06]  /*29b0*/  UGETNEXTWORKID.BROADCAST [UR4], [UR5] ;  /* 0x00000000040073ca */ /* 0x000fec0008000100 */
[----:B------:R-:W-:Y:S01]  /*29c0*/  USEL UR4, URZ, 0x1, UP0 ;  /* 0x00000001ff047887 */ /* 0x000fe20008000000 */
[----:B------:R-:W-:Y:S01]  /*29d0*/  ISETP.NE.AND P0, PT, R8, 0x2, PT ;  /* 0x000000020800780c */ /* 0x000fe20003f05270 */
[----:B------:R-:W-:Y:S01]  /*29e0*/  USEL UR6, UR6, URZ, UP0 ;  /* 0x000000ff06067287 */ /* 0x000fe20008000000 */
[----:B------:R-:W2:Y:S03]  /*29f0*/  SYNCS.PHASECHK.TRANS64.TRYWAIT P1, [R0+URZ+0xa0], R5 ;  /* 0x0000a005000075a7 */ /* 0x000ea600080211ff */
[----:B------:R-:W-:Y:S01]  /*2a00*/  LOP3.LUT R12, R12, UR4, RZ, 0x3c, !PT ;  /* 0x000000040c0c7c12 */ /* 0x000fe2000f8e3cff */
[----:B-12---:R-:W-:Y:S07]  /*2a10*/  @!P1 BRA `(.L_x_47) ;  /* 0x0000004400a49947 */ /* 0x006fee0003800000 */
.L_x_120:
[C---:B------:R-:W-:Y:S01]  /*2a20*/  LEA R4, R11.reuse, UR37, 0x4 ;  /* 0x000000250b047c11 */ /* 0x040fe2000f8e20ff */
[----:B-1----:R-:W-:Y:S01]  /*2a30*/  VIADD R0, R0, 0xb0 ;  /* 0x000000b000007836 */ /* 0x002fe20000000000 */
[----:B------:R-:W-:Y:S01]  /*2a40*/  SEL R8, R8, RZ, P0 ;  /* 0x000000ff08087207 */ /* 0x000fe20000000000 */
[----:B------:R-:W-:-:S03]  /*2a50*/  VIADD R11, R11, 0x1 ;  /* 0x000000010b0b7836 */ /* 0x000fc60000000000 */
[----:B------:R-:W1:Y:S01]  /*2a60*/  LDS.128 R4, [R4+0x130] ;  /* 0x0001300004047984 */ /* 0x000e620000000c00 */
[----:B------:R-:W-:Y:S02]  /*2a70*/  PRMT R0, RZ, 0x654, R0 ;  /* 0x00000654ff007816 */ /* 0x000fe40000000000 */
[C---:B------:R-:W-:Y:S01]  /*2a80*/  ISETP.NE.AND P1, PT, R11.reuse, 0x2, PT ;  /* 0x000000020b00780c */ /* 0x040fe20003f25270 */
[----:B------:R-:W-:Y:S01]  /*2a90*/  @!PT LDS RZ, [RZ] ;  /* 0x00000000fffff984 */ /* 0x000fe20000000800 */
[----:B------:R-:W-:Y:S01]  /*2aa0*/  @!PT LDS RZ, [RZ] ;  /* 0x00000000fffff984 */ /* 0x000fe20000000800 */
[----:B------:R-:W-:Y:S01]  /*2ab0*/  @!PT LDS RZ, [RZ] ;  /* 0x00000000fffff984 */ /* 0x000fe20000000800 */
[----:B------:R-:W-:Y:S01]  /*2ac0*/  @!PT LDS RZ, [RZ] ;  /* 0x00000000fffff984 */ /* 0x000fe20000000800 */
[----:B------:R2:W-:Y:S06]  /*2ad0*/  MEMBAR.ALL.CTA ;  /* 0x0000000000007992 */ /* 0x0005ec0000008000 */
[----:B--2---:R-:W2:Y:S01]  /*2ae0*/  FENCE.VIEW.ASYNC.S ;  /* 0x00000000000073c6 */ /* 0x004ea20000000000 */
[----:B------:R-:W-:Y:S01]  /*2af0*/  SEL R11, R11, RZ, P1 ;  /* 0x000000ff0b0b7207 */ /* 0x000fe20000800000 */
[----:B--2---:R2:W-:Y:S01]  /*2b00*/  SYNCS.ARRIVE.TRANS64.RED.A1T0 RZ, [R0+URZ], RZ ;  /* 0x000000ff00ff79a7 */ /* 0x0045e200081004ff */
[----:B-1----:R-:W-:-:S02]  /*2b10*/  LOP3.LUT P3, RZ, R6, 0x1, RZ, 0xc0, !PT ;  /* 0x0000000106ff7812 */ /* 0x002fc4000786c0ff */
[----:B------:R-:W-:-:S04]  /*2b20*/  SEL R5, RZ, 0x1, P1 ;  /* 0x00000001ff057807 */ /* 0x000fc80000800000 */
[----:B------:R-:W-:Y:S02]  /*2b30*/  LOP3.LUT R10, R10, R5, RZ, 0x3c, !PT ;  /* 0x000000050a0a7212 */ /* 0x000fe400078e3cff */
[----:B--2---:R-:W-:-:S04]  /*2b40*/  SEL R0, RZ, 0x1, P0 ;  /* 0x00000001ff007807 */ /* 0x004fc80000000000 */
[----:B------:R-:W-:Y:S01]  /*2b50*/  LOP3.LUT R9, R9, R0, RZ, 0x3c, !PT ;  /* 0x0000000009097212 */ /* 0x000fe200078e3cff */
[----:B------:R-:W-:Y:S06]  /*2b60*/  @P3 BRA `(.L_x_48) ;  /* 0xfffffffc002c3947 */ /* 0x000fec000383ffff */
[----:B------:R-:W-:Y:S01]  /*2b70*/  ULEA UR5, UR6, UR37, 0x3 ;  /* 0x0000002506057291 */ /* 0x000fe2000f8e18ff */
[----:B------:R-:W-:-:S08]  /*2b80*/  SHF.L.U32 R3, R12, 0x1f, RZ ;  /* 0x0000001f0c037819 */ /* 0x000fd000000006ff */
[----:B------:R-:W1:Y:S02]  /*2b90*/  SYNCS.PHASECHK.TRANS64 P0, [UR5+0xb0], R3 ;  /* 0x0000b003ff0075a7 */ /* 0x000e640008001005 */
[----:B-1----:R-:W-:Y:S05]  /*2ba0*/  @P0 BRA `(.L_x_49) ;  /* 0x0000000000080947 */ /* 0x002fea0003800000 */
[----:B------:R-:W1:Y:S02]  /*2bb0*/  SYNCS.PHASECHK.TRANS64.TRYWAIT P0, [UR5+0xb0], R3 ;  /* 0x0000b003ff0075a7 */ /* 0x000e640008001105 */
[----:B-1----:R-:W-:Y:S05]  /*2bc0*/  @!P0 BRA `(.L_x_50) ;  /* 0x00000044004c8947 */ /* 0x002fea0003800000 */
.L_x_49:
[----:B------:R-:W-:-:S04]  /*2bd0*/  UIADD3 UR4, UPT, UPT, UR6, 0x1, URZ ;  /* 0x0000000106047890 */ /* 0x000fc8000fffe0ff */
[----:B------:R-:W-:-:S04]  /*2be0*/  UISETP.NE.AND UP0, UPT, UR4, 0x2, UPT ;  /* 0x000000020400788c */ /* 0x000fc8000bf05270 */
[----:B------:R-:W-:Y:S02]  /*2bf0*/  USEL UR7, URZ, 0x1, UP0 ;  /* 0x00000001ff077887 */ /* 0x000fe40008000000 */
[----:B------:R-:W-:-:S04]  /*2c00*/  USEL UR4, UR4, URZ, UP0 ;  /* 0x000000ff04047287 */ /* 0x000fc80008000000 */
[----:B------:R-:W-:Y:S01]  /*2c10*/  ULEA UR4, UR4, UR37, 0x3 ;  /* 0x0000002504047291 */ /* 0x000fe2000f8e18ff */
[----:B-1----:R-:W-:-:S04]  /*2c20*/  LOP3.LUT R3, R12, UR7, RZ, 0x3c, !PT ;  /* 0x000000070c037c12 */ /* 0x002fc8000f8e3cff */
[----:B------:R-:W-:-:S04]  /*2c30*/  SHF.L.U32 R0, R3, 0x1f, RZ ;  /* 0x0000001f03007819 */ /* 0x000fc800000006ff */
[----:B------:R-:W1:Y:S02]  /*2c40*/  SYNCS.PHASECHK.TRANS64 P0, [UR4+0xb0], R0 ;  /* 0x0000b000ff0075a7 */ /* 0x000e640008001004 */
[----:B-1----:R-:W-:Y:S05]  /*2c50*/  @P0 EXIT ;  /* 0x000000000000094d */ /* 0x002fea0003800000 */
[----:B------:R-:W-:Y:S02]  /*2c60*/  SHF.L.U32 R3, R3, 0x1f, RZ ;  /* 0x0000001f03037819 */ /* 0x000fe400000006ff */
[----:B------:R-:W-:-:S07]  /*2c70*/  MOV R0, UR4 ;  /* 0x0000000400007c02 */ /* 0x000fce0008000f00 */
.L_x_51:
[----:B-1----:R1:W2:Y:S02]  /*2c80*/  SYNCS.PHASECHK.TRANS64.TRYWAIT P0, [R0+URZ+0xb0], R3 ;  /* 0x0000b003000075a7 */ /* 0x0022a400080011ff */
[----:B--2---:R-:W-:Y:S05]  /*2c90*/  @!P0 NANOSLEEP.SYNCS 0x989680 ;  /* 0x009896800000895d */ /* 0x004fea0003900000 */
[----:B------:R-:W2:Y:S02]  /*2ca0*/  @!P0 SYNCS.PHASECHK.TRANS64 P0, [R0+URZ+0xb0], R3 ;  /* 0x0000b003000085a7 */ /* 0x000ea400080010ff */
[----:B--2---:R-:W-:Y:S05]  /*2cb0*/  @P0 EXIT ;  /* 0x000000000000094d */ /* 0x004fea0003800000 */
[----:B------:R-:W-:Y:S05]  /*2cc0*/  BRA `(.L_x_51) ;  /* 0xfffffffc00ec7947 */ /* 0x000fea000383ffff */
.L_x_44:
[----:B------:R-:W-:-:S09]  /*2cd0*/  UISETP.NE.AND UP1, UPT, UR8, URZ, UPT ;  /* 0x000000ff0800728c */ /* 0x000fd2000bf25270 */
[----:B------:R-:W-:Y:S05]  /*2ce0*/  BRA.U UP1, `(.L_x_52) ;  /* 0x0000000d01b47547 */ /* 0x000fea000b800000 */
[----:B------:R-:W-:Y:S01]  /*2cf0*/  UMOV UR4, 0x40 ;  /* 0x0000004000047882 */ /* 0x000fe20000000000 */
[----:B------:R-:W-:Y:S01]  /*2d00*/  NOP ;  /* 0x0000000000007918 */ /* 0x000fe20000000000 */
[----:B------:R-:W-:Y:S01]  /*2d10*/  ULEA UR4, UR37, UR4, 0x18 ;  /* 0x0000000425047291 */ /* 0x000fe2000f8ec0ff */
[----:B------:R-:W-:Y:S02]  /*2d20*/  UMOV UR5, 0x400 ;  /* 0x0000040000057882 */ /* 0x000fe40000000000 */
[----:B------:R-:W-:-:S06]  /*2d30*/  ULEA UR37, UR37, UR5, 0x18 ;  /* 0x0000000525257291 */ /* 0x000fcc000f8ec0ff */
[----:B------:R-:W1:Y:S02]  /*2d40*/  LDS.U8 R0, [UR4+0x1c] ;  /* 0x00001c04ff007984 */ /* 0x000e640008000000 */
[----:B-1----:R-:W-:-:S13]  /*2d50*/  ISETP.NE.AND P0, PT, R0, RZ, PT ;  /* 0x000000ff0000720c */ /* 0x002fda0003f05270 */
[----:B------:R-:W-:Y:S05]  /*2d60*/  @P0 BRA `(.L_x_53) ;  /* 0x0000000000580947 */ /* 0x000fea0003800000 */
[----:B------:R-:W-:-:S13]  /*2d70*/  ELECT P0, URZ, PT ;  /* 0x0000000000ff782f */ /* 0x000fda0003800000 */
[----:B------:R-:W-:Y:S05]  /*2d80*/  @!P0 BRA `(.L_x_54) ;  /* 0x0000000000608947 */ /* 0x000fea0003800000 */
[----:B------:R-:W-:Y:S01]  /*2d90*/  UMOV UR5, 0x10 ;  /* 0x0000001000057882 */ /* 0x000fe20000000000 */
[----:B------:R-:W-:Y:S01]  /*2da0*/  HFMA2 R0, -RZ, RZ, 0, 5.9604644775390625e-08 ;  /* 0x00000001ff007431 */ /* 0x000fe200000001ff */
[----:B------:R-:W-:-:S03]  /*2db0*/  MOV R2, 0xffff ;  /* 0x0000ffff00027802 */ /* 0x000fc60000000f00 */
[----:B------:R-:W-:Y:S04]  /*2dc0*/  DEPBAR.LE SB1, 0x36 ;  /* 0x00009d800000791a */ /* 0x000fe80000000000 */
[----:B------:R-:W1:Y:S02]  /*2dd0*/  UTCATOMSWS.FIND_AND_SET.ALIGN UP0, UR5, UR5 ;  /* 0x00000005000575e3 */ /* 0x000e640008000800 */
[----:B-1----:R-:W-:Y:S01]  /*2de0*/  MOV R3, UR5 ;  /* 0x0000000500037c02 */ /* 0x002fe20008000f00 */
[----:B------:R-:W-:Y:S06]  /*2df0*/  BRA.U UP0, `(.L_x_55) ;  /* 0x0000000100187547 */ /* 0x000fec000b800000 */
.L_x_56:
[----:B------:R-:W-:Y:S05]  /*2e00*/  NANOSLEEP 0x64 ;  /* 0x000000640000795d */ /* 0x000fea0003800000 */
[----:B------:R-:W-:-:S05]  /*2e10*/  UMOV UR5, 0x10 ;  /* 0x0000001000057882 */ /* 0x000fca0000000000 */
[----:B------:R-:W-:Y:S04]  /*2e20*/  DEPBAR.LE SB1, 0x36 ;  /* 0x00009d800000791a */ /* 0x000fe80000000000 */
[----:B------:R-:W1:Y:S02]  /*2e30*/  UTCATOMSWS.FIND_AND_SET.ALIGN UP0, UR5, UR5 ;  /* 0x00000005000575e3 */ /* 0x000e640008000800 */
[----:B-1----:R-:W-:Y:S01]  /*2e40*/  MOV R3, UR5 ;  /* 0x0000000500037c02 */ /* 0x002fe20008000f00 */
[----:B------:R-:W-:Y:S05]  /*2e50*/  BRA.U !UP0, `(.L_x_56) ;  /* 0xfffffffd08e87547 */ /* 0x000fea000b83ffff */
.L_x_55:
[-C--:B------:R-:W-:Y:S02]  /*2e60*/  SHF.L.U32 R2, R2, R3.reuse, RZ ;  /* 0x0000000302027219 */ /* 0x080fe400000006ff */
[----:B------:R-:W-:Y:S01]  /*2e70*/  SHF.L.U32 R0, R0, R3, RZ ;  /* 0x0000000300007219 */ /* 0x000fe200000006ff */
[----:B------:R-:W-:Y:S02]  /*2e80*/  IMAD.SHL.U32 R3, R3, 0x20, RZ ;  /* 0x0000002003037824 */ /* 0x000fe400078e00ff */
[----:B------:R1:W-:Y:S04]  /*2e90*/  ATOMS.OR RZ, [UR4+0x14], R2 ;  /* 0x00001402ffff798c */ /* 0x0003e8000b000004 */
[----:B------:R1:W-:Y:S04]  /*2ea0*/  ATOMS.OR RZ, [UR4+0x18], R0 ;  /* 0x00001800ffff798c */ /* 0x0003e8000b000004 */
[----:B------:R1:W-:Y:S01]  /*2eb0*/  STS [UR37+0x150], R3 ;  /* 0x00015003ff007988 */ /* 0x0003e20008000825 */
[----:B------:R-:W-:Y:S05]  /*2ec0*/  BRA `(.L_x_54) ;  /* 0x0000000000107947 */ /* 0x000fea0003800000 */
.L_x_53:
[----:B------:R-:W-:Y:S02]  /*2ed0*/  MOV R0, 0xffffffff ;  /* 0xffffffff00007802 */ /* 0x000fe40000000f00 */
[----:B------:R-:W-:-:S03]  /*2ee0*/  MOV R2, 0x2f10 ;  /* 0x00002f1000027802 */ /* 0x000fc60000000f00 */
[----:B------:R1:W-:Y:S04]  /*2ef0*/  STS [UR37+0x150], R0 ;  /* 0x00015000ff007988 */ /* 0x0003e80008000825 */
[----:B-1-3-5:R-:W-:Y:S05]  /*2f00*/  CALL.REL.NOINC `($__internal_1_$__cuda_sm10x_tcgen05_guardrail_trap_phase_invalid_during_alloc) ;  /* 0x0000004400c87944 */ /* 0x02afea0003c00000 */
.L_x_54:
[----:B------:R-:W-:Y:S05]  /*2f10*/  WARPSYNC.ALL ;  /* 0x0000000000007948 */ /* 0x000fea0003800000 */
[----:B------:R-:W2:Y:S01]  /*2f20*/  S2UR UR5, SR_CgaCtaId ;  /* 0x00000000000579c3 */ /* 0x000ea20000008800 */
[----:B------:R-:W-:Y:S01]  /*2f30*/  UMOV UR4, 0x400 ;  /* 0x0000040000047882 */ /* 0x000fe20000000000 */
[----:B------:R-:W-:-:S06]  /*2f40*/  NOP ;  /* 0x0000000000007918 */ /* 0x000fcc0000000000 */
[----:B------:R-:W-:Y:S06]  /*2f50*/  BAR.ARV 0x6, 0xa0 ;  /* 0x0182800000007b1d */ /* 0x000fec0000002000 */
[----:B------:R-:W4:Y:S01]  /*2f60*/  LDCU UR7, c[0x0][0x38c] ;  /* 0x00007180ff0777ac */ /* 0x000f220008000800 */
[----:B------:R-:W-:Y:S01]  /*2f70*/  IMAD.MOV.U32 R11, RZ, RZ, 0x1 ;  /* 0x00000001ff0b7424 */ /* 0x000fe200078e00ff */
[----:B------:R-:W-:Y:S01]  /*2f80*/  CS2R R8, SRZ ;  /* 0x0000000000087805 */ /* 0x000fe2000001ff00 */
[----:B------:R-:W-:Y:S01]  /*2f90*/  IMAD.MOV.U32 R10, RZ, RZ, RZ ;  /* 0x000000ffff0a7224 */ /* 0x000fe200078e00ff */
[----:B------:R-:W3:Y:S01]  /*2fa0*/  LDCU UR6, c[0x0][0x38c] ;  /* 0x00007180ff0677ac */ /* 0x000ee20008000800 */
[----:B------:R-:W-:Y:S01]  /*2fb0*/  UMOV UR15, URZ ;  /* 0x000000ff000f7c82 */ /* 0x000fe20008000000 */
[----:B------:R-:W-:Y:S01]  /*2fc0*/  UMOV UR14, URZ ;  /* 0x000000ff000e7c82 */ /* 0x000fe20008000000 */
[----:B--2---:R-:W-:Y:S01]  /*2fd0*/  ULEA UR5, UR5, UR4, 0x18 ;  /* 0x0000000405057291 */ /* 0x004fe2000f8ec0ff */
[----:B------:R-:W-:Y:S01]  /*2fe0*/  UMOV UR24, 0x0 ;  /* 0x0000000000187882 */ /* 0x000fe20000000000 */
[----:B------:R-:W-:-:S02]  /*2ff0*/  UMOV UR25, 0x8100490 ;  /* 0x0810049000197882 */ /* 0x000fc40000000000 */
[----:B------:R-:W-:Y:S02]  /*3000*/  UIADD3 UR10, UPT, UPT, UR5, 0x4400, URZ ;  /* 0x00004400050a7890 */ /* 0x000fe4000fffe0ff */
[----:B------:R-:W-:Y:S02]  /*3010*/  UIADD3 UR11, UPT, UPT, UR5, 0x24400, URZ ;  /* 0x00024400050b7890 */ /* 0x000fe4000fffe0ff */
[----:B----4-:R-:W-:Y:S01]  /*3020*/  UIADD3 UR7, UPT, UPT, UR7, 0x7f, URZ ;  /* 0x0000007f07077890 */ /* 0x010fe2000fffe0ff */
[----:B-1----:R-:W1:Y:S01]  /*3030*/  LDS R0, [UR5+0x150] ;  /* 0x00015005ff007984 */ /* 0x002e620008000800 */
[----:B------:R-:W-:Y:S02]  /*3040*/  USHF.R.U32.HI UR10, URZ, 0x4, UR10 ;  /* 0x00000004ff0a7899 */ /* 0x000fe4000801160a */
[----:B------:R-:W-:Y:S02]  /*3050*/  USHF.R.S32.HI UR4, URZ, 0x1f, UR7 ;  /* 0x0000001fff047899 */ /* 0x000fe40008011407 */
[----:B------:R-:W-:-:S02]  /*3060*/  USHF.R.U32.HI UR11, URZ, 0x4, UR11 ;  /* 0x00000004ff0b7899 */ /* 0x000fc4000801160b */
[----:B------:R-:W-:Y:S02]  /*3070*/  ULEA.HI UR4, UR4, UR7, URZ, 0x7 ;  /* 0x0000000704047291 */ /* 0x000fe4000f8f38ff */
[----:B------:R-:W-:Y:S02]  /*3080*/  ULOP3.LUT UR10, UR10, 0x3fff, URZ, 0xc0, !UPT ;  /* 0x00003fff0a0a7892 */ /* 0x000fe4000f8ec0ff */
[----:B------:R-:W-:Y:S02]  /*3090*/  USHF.R.S32.HI UR4, URZ, 0x7, UR4 ;  /* 0x00000007ff047899 */ /* 0x000fe40008011404 */
[----:B------:R-:W-:Y:S02]  /*30a0*/  ULOP3.LUT UR11, UR11, 0x3fff, URZ, 0xc0, !UPT ;  /* 0x00003fff0b0b7892 */ /* 0x000fe4000f8ec0ff */
[----:B------:R-:W-:Y:S01]  /*30b0*/  UISETP.LT.AND UP0, UPT, UR4, 0x1, UPT ;  /* 0x000000010400788c */ /* 0x000fe2000bf01270 */
[----:B------:R-:W-:Y:S01]  /*30c0*/  UMOV UR22, 0x0 ;  /* 0x0000000000167882 */ /* 0x000fe20000000000 */
[----:B------:R-:W-:-:S02]  /*30d0*/  UMOV UR23, 0x8100490 ;  /* 0x0810049000177882 */ /* 0x000fc40000000000 */
[----:B------:R-:W-:Y:S02]  /*30e0*/  USEL UR9, UR4, 0x1, !UP0 ;  /* 0x0000000104097887 */ /* 0x000fe4000c000000 */
[----:B------:R-:W-:Y:S02]  /*30f0*/  ULOP3.LUT UR10, UR10, 0x10000, URZ, 0xfc, !UPT ;  /* 0x000100000a0a7892 */ /* 0x000fe4000f8efcff */
[----:B------:R-:W-:Y:S02]  /*3100*/  ULOP3.LUT UR11, UR11, 0x10000, URZ, 0xfc, !UPT ;  /* 0x000100000b0b7892 */ /* 0x000fe4000f8efcff */
[----:B------:R-:W-:Y:S02]  /*3110*/  UIADD3 UR9, UPT, UPT, -UR9, URZ, URZ ;  /* 0x000000ff09097290 */ /* 0x000fe4000fffe1ff */
[----:B---3--:R-:W-:Y:S01]  /*3120*/  UISETP.GE.AND UP3, UPT, UR6, 0x1, UPT ;  /* 0x000000010600788c */ /* 0x008fe2000bf66270 */
[----:B------:R-:W-:Y:S01]  /*3130*/  UMOV UR20, 0x0 ;  /* 0x0000000000147882 */ /* 0x000fe20000000000 */
[----:B------:R-:W-:Y:S01]  /*3140*/  UMOV UR21, 0x8100490 ;  /* 0x0810049000157882 */ /* 0x000fe20000000000 */
[----:B------:R-:W-:Y:S01]  /*3150*/  UMOV UR18, 0x0 ;  /* 0x0000000000127882 */ /* 0x000fe20000000000 */
[----:B------:R-:W-:Y:S01]  /*3160*/  UMOV UR19, 0x8100490 ;  /* 0x0810049000137882 */ /* 0x000fe20000000000 */
[----:B-1----:R-:W-:-:S15]  /*3170*/  R2UR UR16, R0 ;  /* 0x00000000001072ca */ /* 0x002fde00000e0000 */
.L_x_63:
[----:B------:R-:W-:Y:S02]  /*3180*/  LEA R0, R10, UR5, 0x3 ;  /* 0x000000050a007c11 */ /* 0x000fe4000f8e18ff */
[----:B------:R-:W-:Y:S02]  /*3190*/  SHF.L.U32 R5, R9, 0x1f, RZ ;  /* 0x0000001f09057819 */ /* 0x000fe400000006ff */
[----:B------:R-:W-:Y:S01]  /*31a0*/  PLOP3.LUT P0, PT, PT, PT, UP3, 0x80, 0x8 ;  /* 0x000000000008781c */ /* 0x000fe20003f0f038 */
[----:B------:R-:W-:Y:S01]  /*31b0*/  VIADD R3, R0, 0xb0 ;  /* 0x000000b000037836 */ /* 0x000fe20000000000 */
[----:B-1----:R-:W1:Y:S02]  /*31c0*/  SYNCS.PHASECHK.TRANS64.TRYWAIT P1, [R0+URZ+0xa0], R5 ;  /* 0x0000a005000075a7 */ /* 0x002e6400080211ff */
[----:B-1-3--:R-:W-:Y:S09]  /*31d0*/  @!P1 BRA `(.L_x_57) ;  /* 0x0000003c00e09947 */ /* 0x00aff20003800000 */
.L_x_122:
[----:B------:R-:W-:Y:S01]  /*31e0*/  LEA R4, R10, UR5, 0x4 ;  /* 0x000000050a047c11 */ /* 0x000fe2000f8e20ff */
[----:B------:R-:W-:Y:S01]  /*31f0*/  @UP3 ULEA UR6, UR14, UR5, 0x3 ;  /* 0x000000050e063291 */ /* 0x000fe2000f8e18ff */
[----:B------:R-:W-:Y:S01]  /*3200*/  PLOP3.LUT P2, PT, PT, PT, PT, 0x80, 0x8 ;  /* 0x000000000008781c */ /* 0x000fe20003f4f070 */
[----:B------:R-:W-:Y:S01]  /*3210*/  ULEA UR7, UR15, UR5, 0x3 ;  /* 0x000000050f077291 */ /* 0x000fe2000f8e18ff */
[----:B------:R-:W-:Y:S01]  /*3220*/  PRMT R3, RZ, 0x654, R3 ;  /* 0x00000654ff037816 */ /* 0x000fe20000000003 */
[----:B------:R-:W-:Y:S01]  /*3230*/  ULEA UR8, UR15, UR16, 0x6 ;  /* 0x000000100f087291 */ /* 0x000fe2000f8e30ff */
[----:B-1----:R-:W1:Y:S01]  /*3240*/  LDS.128 R4, [R4+0x130] ;  /* 0x0001300004047984 */ /* 0x002e620000000c00 */
[----:B------:R-:W-:Y:S02]  /*3250*/  @P0 SHF.L.U32 R2, R8, 0x1f, RZ ;  /* 0x0000001f08020819 */ /* 0x000fe400000006ff */
[----:B------:R-:W-:Y:S01]  /*3260*/  SHF.L.U32 R0, R11, 0x1f, RZ ;  /* 0x0000001f0b007819 */ /* 0x000fe200000006ff */
[----:B------:R-:W-:Y:S01]  /*3270*/  @!PT LDS RZ, [RZ] ;  /* 0x00000000fffff984 */ /* 0x000fe20000000800 */
[----:B------:R-:W-:Y:S01]  /*3280*/  @!PT LDS RZ, [RZ] ;  /* 0x00000000fffff984 */ /* 0x000fe20000000800 */
[----:B------:R-:W-:Y:S01]  /*3290*/  @!PT LDS RZ, [RZ] ;  /* 0x00000000fffff984 */ /* 0x000fe20000000800 */
[----:B------:R-:W-:Y:S01]  /*32a0*/  @!PT LDS RZ, [RZ] ;  /* 0x00000000fffff984 */ /* 0x000fe20000000800 */
[----:B------:R2:W-:Y:S06]  /*32b0*/  MEMBAR.ALL.CTA ;  /* 0x0000000000007992 */ /* 0x0005ec0000008000 */
[----:B--2---:R-:W2:Y:S02]  /*32c0*/  FENCE.VIEW.ASYNC.S ;  /* 0x00000000000073c6 */ /* 0x004ea40000000000 */
[----:B--2---:R2:W-:Y:S01]  /*32d0*/  SYNCS.ARRIVE.TRANS64.RED.A1T0 RZ, [R3+URZ], RZ ;  /* 0x000000ff03ff79a7 */ /* 0x0045e200081004ff */
[----:B------:R2:W3:Y:S01]  /*32e0*/  @P0 SYNCS.PHASECHK.TRANS64.TRYWAIT P2, [UR6], R2 ;  /* 0x00000002ff0005a7 */ /* 0x0004e20008041106 */
[----:B-1----:R-:W-:Y:S01]  /*32f0*/  LOP3.LUT P1, RZ, R6, 0x1, RZ, 0xc0, !PT ;  /* 0x0000000106ff7812 */ /* 0x002fe2000782c0ff */
[----:B------:R-:W1:Y:S02]  /*3300*/  SYNCS.PHASECHK.TRANS64.TRYWAIT P0, [UR7+0xe0], R0 ;  /* 0x0000e000ff0075a7 */ /* 0x000e640008001107 */
[----:B-123--:R-:W-:Y:S10]  /*3310*/  @!P0 BRA `(.L_x_58) ;  /* 0x0000003c00a48947 */ /* 0x00eff40003800000 */
.L_x_124:
[----:B------:R-:W-:Y:S01]  /*3320*/  IADD3 R10, PT, PT, R10, 0x1, RZ ;  /* 0x000000010a0a7810 */ /* 0x000fe20007ffe0ff */
[----:B------:R-:W-:Y:S06]  /*3330*/  BRA.U !UP3, `(.L_x_59) ;  /* 0x000000010bc07547 */ /* 0x000fec000b800000 */
[----:B------:R-:W-:Y:S01]  /*3340*/  UPLOP3.LUT UP4, UPT, UPT, UPT, UPT, 0x40, 0x4 ;  /* 0x000000000004789c */ /* 0x000fe20003f8e870 */
[----:B------:R-:W-:Y:S01]  /*3350*/  UMOV UR13, UR9 ;  /* 0x00000009000d7c82 */ /* 0x000fe20008000000 */
[----:B------:R-:W-:Y:S01]  /*3360*/  UMOV UR12, UR4 ;  /* 0x00000004000c7c82 */ /* 0x000fe20008000000 */
[----:B------:R-:W-:-:S08]  /*3370*/  UMOV UR17, UR14 ;  /* 0x0000000e00117c82 */ /* 0x000fd00008000000 */
.L_x_62:
[----:B------:R-:W-:Y:S02]  /*3380*/  UIADD3 UR13, UPT, UPT, UR13, 0x1, URZ ;  /* 0x000000010d0d7890 */ /* 0x000fe4000fffe0ff */
[----:B--2---:R-:W-:Y:S02]  /*3390*/  ULEA UR6, UR17, UR5, 0x3 ;  /* 0x0000000511067291 */ /* 0x004fe4000f8e18ff */
[----:B------:R-:W-:Y:S01]  /*33a0*/  UISETP.NE.AND UP0, UPT, UR13, URZ, UPT ;  /* 0x000000ff0d00728c */ /* 0x000fe2000bf05270 */
[----:B---3--:R-:W-:Y:S10]  /*33b0*/  @P2 BRA `(.L_x_60) ;  /* 0x00000000000c2947 */ /* 0x008ff40003800000 */
[----:B-1----:R-:W-:Y:S04]  /*33c0*/  SHF.L.U32 R3, R8, 0x1f, RZ ;  /* 0x0000001f08037819 */ /* 0x002fe800000006ff */
[----:B------:R-:W1:Y:S02]  /*33d0*/  SYNCS.PHASECHK.TRANS64.TRYWAIT P0, [UR6], R3 ;  /* 0x00000003ff0075a7 */ /* 0x000e640008001106 */
[----:B-1----:R-:W-:Y:S05]  /*33e0*/  @!P0 BRA `(.L_x_61) ;  /* 0x0000003c00888947 */ /* 0x002fea0003800000 */
.L_x_60:
[----:B------:R-:W-:Y:S01]  /*33f0*/  UISETP.NE.AND UP1, UPT, UR12, 0x1, UPT ;  /* 0x000000010c00788c */ /* 0x000fe2000bf25270 */
[----:B------:R-:W-:Y:S01]  /*3400*/  PLOP3.LUT P2, PT, PT, PT, PT, 0x80, 0x8 ;  /* 0x000000000008781c */ /* 0x000fe20003f4f070 */
[----:B------:R-:W-:Y:S02]  /*3410*/  UIADD3 UR14, UPT, UPT, UR17, 0x1, URZ ;  /* 0x00000001110e7890 */ /* 0x000fe4000fffe0ff */
[----:B------:R-:W-:Y:S02]  /*3420*/  ULEA UR28, UR17, UR11, 0x9 ;  /* 0x0000000b111c7291 */ /* 0x000fe4000f8e48ff */
[----:B------:R-:W-:Y:S01]  /*3430*/  UISETP.NE.AND UP2, UPT, UR14, 0x8, UPT ;  /* 0x000000080e00788c */ /* 0x000fe2000bf45270 */
[----:B------:R-:W-:Y:S01]  /*3440*/  PLOP3.LUT P0, PT, PT, PT, UP1, 0x80, 0x8 ;  /* 0x000000000008781c */ /* 0x000fe20003f0f018 */
[----:B------:R-:W-:Y:S02]  /*3450*/  UIADD3 UR40, UPT, UPT, UR28, 0x2, URZ ;  /* 0x000000021c287890 */ /* 0x000fe4000fffe0ff */
[----:B------:R-:W-:Y:S02]  /*3460*/  USEL UR27, URZ, 0x1, UP2 ;  /* 0x00000001ff1b7887 */ /* 0x000fe40009000000 */
[----:B------:R-:W-:Y:S02]  /*3470*/  USEL UR14, UR14, URZ, UP2 ;  /* 0x000000ff0e0e7287 */ /* 0x000fe40009000000 */
[----:B------:R-:W-:Y:S02]  /*3480*/  UIADD3 UR36, UPT, UPT, UR28, 0x4, URZ ;  /* 0x000000041c247890 */ /* 0x000fe4000fffe0ff */
[----:B------:R-:W-:Y:S01]  /*3490*/  @UP1 ULEA UR26, UR14, UR5, 0x3 ;  /* 0x000000050e1a1291 */ /* 0x000fe2000f8e18ff */
[----:B------:R-:W-:Y:S01]  /*34a0*/  LOP3.LUT R8, R8, UR27, RZ, 0x3c, !PT ;  /* 0x0000001b08087c12 */ /* 0x000fe2000f8e3cff */
[----:B------:R-:W-:Y:S02]  /*34b0*/  UIADD3 UR32, UPT, UPT, UR28, 0x6, URZ ;  /* 0x000000061c207890 */ /* 0x000fe4000fffe0ff */
[----:B------:R-:W-:Y:S01]  /*34c0*/  UIADD3 UR6, UPT, UPT, UR6, 0x40, URZ ;  /* 0x0000004006067890 */ /* 0x000fe2000fffe0ff */
[----:B-1----:R-:W-:Y:S01]  /*34d0*/  @P0 SHF.L.U32 R0, R8, 0x1f, RZ ;  /* 0x0000001f08000819 */ /* 0x002fe200000006ff */
[----:B------:R-:W-:Y:S01]  /*34e0*/  UIADD3 UR12, UPT, UPT, UR12, -0x1, URZ ;  /* 0xffffffff0c0c7890 */ /* 0x000fe2000fffe0ff */
[----:B------:R-:W-:Y:S02]  /*34f0*/  UMOV UR29, 0x40004040 ;  /* 0x40004040001d7882 */ /* 0x000fe40000000000 */
[----:B------:R2:W3:Y:S01]  /*3500*/  @P0 SYNCS.PHASECHK.TRANS64.TRYWAIT P2, [UR26], R0 ;  /* 0x00000000ff0005a7 */ /* 0x0004e2000804111a */
[----:B------:R-:W-:Y:S01]  /*3510*/  ULEA UR26, UR17, UR10, 0xa ;  /* 0x0000000a111a7291 */ /* 0x000fe2000f8e50ff */
[----:B------:R-:W-:Y:S01]  /*3520*/  UMOV UR27, 0x40004040 ;  /* 0x40004040001b7882 */ /* 0x000fe20000000000 */
[----:B------:R-:W-:Y:S02]  /*3530*/  UMOV UR41, 0x40004040 ;  /* 0x4000404000297882 */ /* 0x000fe40000000000 */
[----:B------:R-:W-:Y:S02]  /*3540*/  UIADD3 UR38, UPT, UPT, UR26, 0x2, URZ ;  /* 0x000000021a267890 */ /* 0x000fe4000fffe0ff */
[----:B------:R-:W-:Y:S02]  /*3550*/  UIADD3 UR34, UPT, UPT, UR26, 0x4, URZ ;  /* 0x000000041a227890 */ /* 0x000fe4000fffe0ff */
[----:B------:R-:W-:Y:S01]  /*3560*/  UIADD3 UR30, UPT, UPT, UR26, 0x6, URZ ;  /* 0x000000061a1e7890 */ /* 0x000fe2000fffe0ff */
[----:B------:R2:W-:Y:S01]  /*3570*/  UTCQMMA gdesc[UR26], gdesc[UR28], tmem[UR8], tmem[UR24], idesc[UR25], UP4 ;  /* 0x00ff181c1a0075ea */ /* 0x0005e2000a000308 */
[----:B------:R-:W-:Y:S01]  /*3580*/  UPLOP3.LUT UP4, UPT, UPT, UPT, UPT, 0x80, 0x8 ;  /* 0x000000000008789c */ /* 0x000fe20003f8f070 */
[----:B------:R-:W-:Y:S01]  /*3590*/  UMOV UR39, 0x40004040 ;  /* 0x4000404000277882 */ /* 0x000fe20000000000 */
[----:B------:R-:W-:Y:S01]  /*35a0*/  UMOV UR37, 0x40004040 ;  /* 0x4000404000257882 */ /* 0x000fe20000000000 */
[----:B------:R2:W-:Y:S01]  /*35b0*/  UTCQMMA gdesc[UR38], gdesc[UR40], tmem[UR8], tmem[UR22], idesc[UR23], UPT ;  /* 0x00ff1628260075ea */ /* 0x0005e2000b800308 */
[----:B------:R-:W-:Y:S01]  /*35c0*/  UMOV UR35, 0x40004040 ;  /* 0x4000404000237882 */ /* 0x000fe20000000000 */
[----:B------:R-:W-:Y:S01]  /*35d0*/  UMOV UR33, 0x40004040 ;  /* 0x4000404000217882 */ /* 0x000fe20000000000 */
[----:B------:R-:W-:Y:S01]  /*35e0*/  UMOV UR31, 0x40004040 ;  /* 0x40004040001f7882 */ /* 0x000fe20000000000 */
[----:B------:R2:W-:Y:S01]  /*35f0*/  UTCQMMA gdesc[UR34], gdesc[UR36], tmem[UR8], tmem[UR20], idesc[UR21], UPT ;  /* 0x00ff1424220075ea */ /* 0x0005e2000b800308 */
[----:B------:R2:W-:Y:S01]  /*3600*/  UTCQMMA gdesc[UR30], gdesc[UR32], tmem[UR8], tmem[UR18], idesc[UR19], UPT ;  /* 0x00ff12201e0075ea */ /* 0x0005e2000b800308 */
[----:B------:R2:W-:Y:S01]  /*3610*/  UTCBAR [UR6], URZ ;  /* 0x000000ff060073e9 */ /* 0x0005e200080000ff */
[----:B------:R-:W-:Y:S01]  /*3620*/  UMOV UR17, UR14 ;  /* 0x0000000e00117c82 */ /* 0x000fe20008000000 */
[----:B------:R-:W-:Y:S05]  /*3630*/  BRA.U UP0, `(.L_x_62) ;  /* 0xfffffffd00507547 */ /* 0x000fea000b83ffff */
.L_x_59:
[----:B------:R-:W-:Y:S01]  /*3640*/  UIADD3 UR15, UPT, UPT, UR15, 0x1, URZ ;  /* 0x000000010f0f7890 */ /* 0x000fe2000fffe0ff */
[C---:B------:R-:W-:Y:S01]  /*3650*/  ISETP.NE.AND P0, PT, R10.reuse, 0x2, PT ;  /* 0x000000020a00780c */ /* 0x040fe20003f05270 */
[----:B------:R-:W-:Y:S02]  /*3660*/  UIADD3 UR7, UPT, UPT, UR7, 0xc0, URZ ;  /* 0x000000c007077890 */ /* 0x000fe4000fffe0ff */
[----:B------:R-:W-:Y:S01]  /*3670*/  UISETP.NE.AND UP0, UPT, UR15, 0x4, UPT ;  /* 0x000000040f00788c */ /* 0x000fe2000bf05270 */
[----:B-12---:R-:W-:Y:S02]  /*3680*/  SEL R0, RZ, 0x1, P0 ;  /* 0x00000001ff007807 */ /* 0x006fe40000000000 */
[----:B------:R-:W-:Y:S01]  /*3690*/  SEL R10, R10, RZ, P0 ;  /* 0x000000ff0a0a7207 */ /* 0x000fe20000000000 */
[----:B------:R-:W-:Y:S01]  /*36a0*/  USEL UR6, URZ, 0x1, UP0 ;  /* 0x00000001ff067887 */ /* 0x000fe20008000000 */
[----:B------:R-:W-:Y:S01]  /*36b0*/  LOP3.LUT R9, R9, R0, RZ, 0x3c, !PT ;  /* 0x0000000009097212 */ /* 0x000fe200078e3cff */
[----:B------:R-:W-:Y:S01]  /*36c0*/  USEL UR15, UR15, URZ, UP0 ;  /* 0x000000ff0f0f7287 */ /* 0x000fe20008000000 */
[----:B------:R1:W-:Y:S03]  /*36d0*/  UTCBAR [UR7], URZ ;  /* 0x000000ff070073e9 */ /* 0x0003e600080000ff */
[----:B------:R-:W-:Y:S01]  /*36e0*/  LOP3.LUT R11, R11, UR6, RZ, 0x3c, !PT ;  /* 0x000000060b0b7c12 */ /* 0x000fe2000f8e3cff */
[----:B------:R-:W-:Y:S07]  /*36f0*/  @P1 BRA `(.L_x_63) ;  /* 0xfffffff800a01947 */ /* 0x000fee000383ffff */
[----:B------:R-:W2:Y:S01]  /*3700*/  S2UR UR4, SR_CgaCtaId ;  /* 0x00000000000479c3 */ /* 0x000ea20000008800 */
[----:B------:R-:W-:Y:S01]  /*3710*/  ELECT P0, URZ, PT ;  /* 0x0000000000ff782f */ /* 0x000fe20003800000 */
[----:B------:R-:W-:Y:S01]  /*3720*/  IMAD.MOV.U32 R0, RZ, RZ, 0x1 ;  /* 0x00000001ff007424 */ /* 0x000fe200078e00ff */
[----:B------:R-:W-:Y:S01]  /*3730*/  UIADD3 UR5, UPT, UPT, UR5, 0xe0, URZ ;  /* 0x000000e005057890 */ /* 0x000fe2000fffe0ff */
[----:B------:R-:W-:Y:S01]  /*3740*/  SHF.L.U32 R3, R11, 0x1f, RZ ;  /* 0x0000001f0b037819 */ /* 0x000fe200000006ff */
[----:B------:R-:W-:-:S03]  /*3750*/  UMOV UR6, 0x40 ;  /* 0x0000004000067882 */ /* 0x000fc60000000000 */
[----:B------:R-:W-:Y:S01]  /*3760*/  UVIRTCOUNT.DEALLOC.SMPOOL 0x80 ;  /* 0x000000800000784c */ /* 0x000fe20000000000 */
[----:B--2---:R-:W-:Y:S02]  /*3770*/  ULEA UR4, UR4, UR6, 0x18 ;  /* 0x0000000604047291 */ /* 0x004fe4000f8ec0ff */
[----:B------:R-:W-:-:S07]  /*3780*/  ULEA UR6, UR15, UR5, 0x3 ;  /* 0x000000050f067291 */ /* 0x000fce000f8e18ff */
[----:B------:R2:W-:Y:S02]  /*3790*/  @P0 STS.U8 [UR4+0x1c], R0 ;  /* 0x00001c00ff000988 */ /* 0x0005e40008000004 */
[----:B------:R-:W4:Y:S02]  /*37a0*/  SYNCS.PHASECHK.TRANS64.TRYWAIT P0, [UR6], R3 ;  /* 0x00000003ff0075a7 */ /* 0x000f240008001106 */
[----:B--2-4-:R-:W-:Y:S05]  /*37b0*/  @!P0 BRA `(.L_x_64) ;  /* 0x0000003800ac8947 */ /* 0x014fea0003800000 */
.L_x_127:
[----:B-1----:R-:W-:-:S04]  /*37c0*/  UIADD3 UR7, UPT, UPT, UR15, 0x1, URZ ;  /* 0x000000010f077890 */ /* 0x002fc8000fffe0ff */
[----:B------:R-:W-:-:S04]  /*37d0*/  UISETP.NE.AND UP0, UPT, UR7, 0x4, UPT ;  /* 0x000000040700788c */ /* 0x000fc8000bf05270 */
[----:B------:R-:W-:Y:S02]  /*37e0*/  USEL UR8, URZ, 0x1, UP0 ;  /* 0x00000001ff087887 */ /* 0x000fe40008000000 */
[----:B------:R-:W-:-:S04]  /*37f0*/  USEL UR7, UR7, URZ, UP0 ;  /* 0x000000ff07077287 */ /* 0x000fc80008000000 */
[----:B------:R-:W-:Y:S01]  /*3800*/  ULEA UR6, UR7, UR5, 0x3 ;  /* 0x0000000507067291 */ /* 0x000fe2000f8e18ff */
[----:B------:R-:W-:-:S04]  /*3810*/  LOP3.LUT R2, R11, UR8, RZ, 0x3c, !PT ;  /* 0x000000080b027c12 */ /* 0x000fc8000f8e3cff */
[----:B--2---:R-:W-:-:S04]  /*3820*/  SHF.L.U32 R3, R2, 0x1f, RZ ;  /* 0x0000001f02037819 */ /* 0x004fc800000006ff */
[----:B------:R-:W1:Y:S02]  /*3830*/  SYNCS.PHASECHK.TRANS64.TRYWAIT P0, [UR6], R3 ;  /* 0x00000003ff0075a7 */ /* 0x000e640008001106 */
[----:B-1----:R-:W-:Y:S05]  /*3840*/  @!P0 BRA `(.L_x_65) ;  /* 0x0000003800a08947 */ /* 0x002fea0003800000 */
.L_x_129:
        /* <DEDUP_REMOVED lines=9> */
.L_x_131:
[----:B------:R-:W-:-:S04]  /*38e0*/  UIADD3 UR7, UPT, UPT, UR7, 0x1, URZ ;  /* 0x0000000107077890 */ /* 0x000fc8000fffe0ff */
[----:B------:R-:W-:-:S04]  /*38f0*/  UISETP.NE.AND UP0, UPT, UR7, 0x4, UPT ;  /* 0x000000040700788c */ /* 0x000fc8000bf05270 */
[----:B------:R-:W-:Y:S02]  /*3900*/  USEL UR6, URZ, 0x1, UP0 ;  /* 0x00000001ff067887 */ /* 0x000fe40008000000 */
[----:B------:R-:W-:-:S04]  /*3910*/  USEL UR7, UR7, URZ, UP0 ;  /* 0x000000ff07077287 */ /* 0x000fc80008000000 */
[----:B------:R-:W-:Y:S01]  /*3920*/  ULEA UR7, UR7, UR5, 0x3 ;  /* 0x0000000507077291 */ /* 0x000fe2000f8e18ff */
[----:B-1----:R-:W-:-:S04]  /*3930*/  LOP3.LUT R3, R2, UR6, RZ, 0x3c, !PT ;  /* 0x0000000602037c12 */ /* 0x002fc8000f8e3cff */
[----:B------:R-:W-:-:S04]  /*3940*/  SHF.L.U32 R3, R3, 0x1f, RZ ;  /* 0x0000001f03037819 */ /* 0x000fc800000006ff */
[----:B------:R-:W1:Y:S02]  /*3950*/  SYNCS.PHASECHK.TRANS64.TRYWAIT P0, [UR7], R3 ;  /* 0x00000003ff0075a7 */ /* 0x000e640008001107 */
[----:B-1----:R-:W-:Y:S05]  /*3960*/  @!P0 BRA `(.L_x_67) ;  /* 0x0000003800888947 */ /* 0x002fea0003800000 */
.L_x_133:
[----:B------:R-:W-:Y:S01]  /*3970*/  NOP ;  /* 0x0000000000007918 */ /* 0x000fe20000000000 */
[----:B-1----:R-:W1:Y:S01]  /*3980*/  LDS R0, [UR4+0x14] ;  /* 0x00001404ff007984 */ /* 0x002e620008000800 */
[----:B------:R-:W-:Y:S01]  /*3990*/  ULOP3.LUT UR6, UR16, 0xffff, URZ, 0xc0, !UPT ;  /* 0x0000ffff10067892 */ /* 0x000fe2000f8ec0ff */
[----:B------:R-:W-:Y:S01]  /*39a0*/  UMOV UR8, 0xffff ;  /* 0x0000ffff00087882 */ /* 0x000fe20000000000 */
[----:B------:R-:W-:Y:S02]  /*39b0*/  UMOV UR5, 0x1 ;  /* 0x0000000100057882 */ /* 0x000fe40000000000 */
[----:B------:R-:W-:-:S04]  /*39c0*/  USHF.R.U32.HI UR6, URZ, 0x5, UR6 ;  /* 0x00000005ff067899 */ /* 0x000fc80008011606 */
[----:B------:R-:W-:Y:S02]  /*39d0*/  USHF.L.U32 UR8, UR8, UR6, URZ ;  /* 0x0000000608087299 */ /* 0x000fe400080006ff */
[----:B------:R-:W-:-:S04]  /*39e0*/  USHF.L.U32 UR5, UR5, UR6, URZ ;  /* 0x0000000605057299 */ /* 0x000fc800080006ff */
[----:B-1----:R-:W-:-:S04]  /*39f0*/  LOP3.LUT R0, R0, UR8, RZ, 0xc0, !PT ;  /* 0x0000000800007c12 */ /* 0x002fc8000f8ec0ff */
[----:B------:R-:W-:-:S13]  /*3a00*/  ISETP.NE.AND P0, PT, R0, UR8, PT ;  /* 0x0000000800007c0c */ /* 0x000fda000bf05270 */
[----:B------:R-:W-:Y:S05]  /*3a10*/  @P0 BRA `(.L_x_68) ;  /* 0x0000000000580947 */ /* 0x000fea0003800000 */
[----:B------:R-:W1:Y:S02]  /*3a20*/  LDS R0, [UR4+0x18] ;  /* 0x00001804ff007984 */ /* 0x000e640008000800 */
[----:B-1----:R-:W-:-:S04]  /*3a30*/  LOP3.LUT R0, R0, UR5, RZ, 0xc0, !PT ;  /* 0x0000000500007c12 */ /* 0x002fc8000f8ec0ff */
[----:B------:R-:W-:-:S13]  /*3a40*/  ISETP.NE.AND P0, PT, R0, UR5, PT ;  /* 0x0000000500007c0c */ /* 0x000fda000bf05270 */
[----:B------:R-:W-:Y:S05]  /*3a50*/  @P0 BRA `(.L_x_69) ;  /* 0x00000000003c0947 */ /* 0x000fea0003800000 */
[----:B------:R-:W1:Y:S01]  /*3a60*/  S2R R2, SR_LANEID ;  /* 0x0000000000027919 */ /* 0x000e620000000000 */
[----:B------:R-:W-:Y:S01]  /*3a70*/  ULOP3.LUT UR8, URZ, UR8, URZ, 0x33, !UPT ;  /* 0x00000008ff087292 */ /* 0x000fe2000f8e33ff */
[----:B------:R-:W-:Y:S01]  /*3a80*/  LOP3.LUT R4, RZ, UR5, RZ, 0x33, !PT ;  /* 0x00000005ff047c12 */ /* 0x000fe2000f8e33ff */
[----:B------:R-:W-:Y:S02]  /*3a90*/  VOTEU.ANY UR7, UPT, PT ;  /* 0x0000000000077886 */ /* 0x000fe400038e0100 */
[----:B------:R-:W-:Y:S01]  /*3aa0*/  UFLO.U32 UR7, UR7 ;  /* 0x00000007000772bd */ /* 0x000fe200080e0000 */
[----:B------:R-:W2:Y:S01]  /*3ab0*/  REDUX UR5, R4 ;  /* 0x00000000040573c4 */ /* 0x000ea20000000000 */
[----:B------:R-:W-:-:S06]  /*3ac0*/  IMAD.U32 R0, RZ, RZ, UR8 ;  /* 0x00000008ff007e24 */ /* 0x000fcc000f8e00ff */
[----:B------:R4:W-:Y:S01]  /*3ad0*/  UTCATOMSWS.AND URZ, UR8 ;  /* 0x0000000800ff79e3 */ /* 0x0009e20008000000 */
[----:B------:R-:W3:Y:S01]  /*3ae0*/  REDUX UR6, R0 ;  /* 0x00000000000673c4 */ /* 0x000ee20000000000 */
[----:B-1----:R-:W-:Y:S01]  /*3af0*/  ISETP.EQ.U32.AND P0, PT, R2, UR7, PT ;  /* 0x0000000702007c0c */ /* 0x002fe2000bf02070 */
[----:B--2---:R-:W-:Y:S01]  /*3b00*/  IMAD.U32 R2, RZ, RZ, UR5 ;  /* 0x00000005ff027e24 */ /* 0x004fe2000f8e00ff */
[----:B---3--:R-:W-:-:S11]  /*3b10*/  MOV R3, UR6 ;  /* 0x0000000600037c02 */ /* 0x008fd60008000f00 */
[----:B------:R4:W-:Y:S04]  /*3b20*/  @P0 ATOMS.AND RZ, [UR4+0x14], R3 ;  /* 0x00001403ffff098c */ /* 0x0009e8000a800004 */
[----:B------:R4:W-:Y:S01]  /*3b30*/  @P0 ATOMS.AND RZ, [UR4+0x18], R2 ;  /* 0x00001802ffff098c */ /* 0x0009e2000a800004 */
[----:B------:R-:W-:Y:S05]  /*3b40*/  BRA `(.L_x_70) ;  /* 0x0000000000147947 */ /* 0x000fea0003800000 */
.L_x_69:
[----:B------:R-:W-:Y:S02]  /*3b50*/  MOV R2, 0x3b70 ;  /* 0x00003b7000027802 */ /* 0x000fe40000000f00 */
[----:B---3-5:R-:W-:Y:S05]  /*3b60*/  CALL.REL.NOINC `($__internal_0_$__cuda_sm10x_tcgen05_guardrail_trap_col_being_dealloced_not_returned_by_alloc) ;  /* 0x0000003800a47944 */ /* 0x028fea0003c00000 */
[----:B------:R-:W-:Y:S05]  /*3b70*/  BRA `(.L_x_70) ;  /* 0x0000000000087947 */ /* 0x000fea0003800000 */
.L_x_68:
[----:B------:R-:W-:Y:S02]  /*3b80*/  MOV R2, 0x3ba0 ;  /* 0x00003ba000027802 */ /* 0x000fe40000000f00 */
[----:B---3-5:R-:W-:Y:S05]  /*3b90*/  CALL.REL.NOINC `($__internal_2_$__cuda_sm10x_tcgen05_guardrail_trap_unallocated_columns_being_dealloced) ;  /* 0x0000003800b07944 */ /* 0x028fea0003c00000 */
.L_x_70:
[----:B------:R-:W-:Y:S01]  /*3ba0*/  NOP ;  /* 0x0000000000007918 */ /* 0x000fe20000000000 */
[----:B----4-:R-:W-:Y:S05]  /*3bb0*/  EXIT ;  /* 0x000000000000794d */ /* 0x010fea0003800000 */
.L_x_52:
[----:B------:R-:W-:-:S09]  /*3bc0*/  UISETP.NE.OR UP2, UPT, UR8, 0x3, !UP2 ;  /* 0x000000030800788c */ /* 0x000fd2000d745670 */
[----:B------:R-:W-:Y:S05]  /*3bd0*/  BRA.U UP2, `(.L_x_71) ;  /* 0x0000000902c87547 */ /* 0x000fea000b800000 */
[----:B------:R-:W1:Y:S01]  /*3be0*/  LDCU.64 UR6, c[0x0][0x888] ;  /* 0x00011100ff0677ac */ /* 0x000e620008000a00 */
[----:B------:R-:W2:Y:S01]  /*3bf0*/  LDC R0, c[0x0][0xb30] ;  /* 0x0002cc00ff007b82 */ /* 0x000ea20000000800 */
[----:B------:R-:W-:Y:S01]  /*3c00*/  IMAD.MOV.U32 R30, RZ, RZ, 0x1 ;  /* 0x00000001ff1e7424 */ /* 0x000fe200078e00ff */
[----:B------:R-:W-:Y:S01]  /*3c10*/  CS2R R28, SRZ ;  /* 0x00000000001c7805 */ /* 0x000fe2000001ff00 */
[----:B------:R-:W4:Y:S01]  /*3c20*/  LDCU.64 UR4, c[0x0][0x890] ;  /* 0x00011200ff0477ac */ /* 0x000f220008000a00 */
[----:B------:R-:W-:Y:S01]  /*3c30*/  IMAD.MOV.U32 R25, RZ, RZ, 0x2000 ;  /* 0x00002000ff197424 */ /* 0x000fe200078e00ff */
[----:B------:R-:W-:-:S03]  /*3c40*/  UMOV UR8, 0x400 ;  /* 0x0000040000087882 */ /* 0x000fc60000000000 */
[----:B------:R-:W3:Y:S01]  /*3c50*/  LDC R19, c[0x0][0x370] ;  /* 0x0000dc00ff137b82 */ /* 0x000ee20000000800 */
[----:B------:R-:W-:-:S07]  /*3c60*/  UPLOP3.LUT UP1, UPT, UPT, UPT, UPT, 0x40, 0x4 ;  /* 0x000000000004789c */ /* 0x000fce0003f2e870 */
[----:B------:R-:W3:Y:S01]  /*3c70*/  LDC R2, c[0x0][0xb0c] ;  /* 0x0002c300ff027b82 */ /* 0x000ee20000000800 */
[----:B-1----:R-:W-:Y:S02]  /*3c80*/  UISETP.NE.U32.AND UP2, UPT, UR6, URZ, UPT ;  /* 0x000000ff0600728c */ /* 0x002fe4000bf45070 */
[----:B------:R-:W-:Y:S02]  /*3c90*/  ULEA UR6, UR37, UR8, 0x18 ;  /* 0x0000000825067291 */ /* 0x000fe4000f8ec0ff */
[----:B------:R-:W-:Y:S02]  /*3ca0*/  UISETP.NE.AND.EX UP2, UPT, UR7, URZ, UPT, UP2 ;  /* 0x000000ff0700728c */ /* 0x000fe4000bf45320 */
[----:B------:R-:W-:Y:S01]  /*3cb0*/  UIADD3 UR7, UPT, UPT, UR6, 0x80, URZ ;  /* 0x0000008006077890 */ /* 0x000fe2000fffe0ff */
[----:B------:R-:W1:Y:S01]  /*3cc0*/  LDC R18, c[0x0][0xb20] ;  /* 0x0002c800ff127b82 */ /* 0x000e620000000800 */
[----:B----4-:R-:W-:Y:S01]  /*3cd0*/  UISETP.NE.U32.AND UP3, UPT, UR4, URZ, UPT ;  /* 0x000000ff0400728c */ /* 0x010fe2000bf65070 */
[----:B--2---:R-:W-:Y:S01]  /*3ce0*/  ISETP.NE.AND P1, PT, R0, 0x1, PT ;  /* 0x000000010000780c */ /* 0x004fe20003f25270 */
[----:B------:R-:W-:-:S02]  /*3cf0*/  UPRMT UR37, UR37, 0x654, UR7 ;  /* 0x0000065425257896 */ /* 0x000fc40008000007 */
[----:B------:R-:W-:-:S03]  /*3d00*/  UISETP.NE.AND.EX UP3, UPT, UR5, URZ, UPT, UP3 ;  /* 0x000000ff0500728c */ /* 0x000fc6000bf65330 */
[----:B------:R-:W2:Y:S08]  /*3d10*/  LDC.64 R32, c[0x0][0x348] ;  /* 0x0000d200ff207b82 */ /* 0x000eb00000000a00 */
[----:B------:R-:W4:Y:S08]  /*3d20*/  LDC.64 R16, c[0x0][0xb10] ;  /* 0x0002c400ff107b82 */ /* 0x000f300000000a00 */
[----:B------:R-:W1:Y:S08]  /*3d30*/  LDC.64 R6, c[0x0][0xb18] ;  /* 0x0002c600ff067b82 */ /* 0x000e700000000a00 */
[----:B------:R-:W1:Y:S08]  /*3d40*/  LDC.64 R4, c[0x0][0xb28] ;  /* 0x0002ca00ff047b82 */ /* 0x000e700000000a00 */
[----:B---3--:R-:W1:Y:S02]  /*3d50*/  LDC R24, c[0x0][0x374] ;  /* 0x0000dd00ff187b82 */ /* 0x008e640000000800 */
.L_x_79:
[C---:B------:R-:W-:Y:S02]  /*3d60*/  LEA R0, R29.reuse, UR6, 0x3 ;  /* 0x000000061d007c11 */ /* 0x040fe4000f8e18ff */
[----:B------:R-:W-:Y:S02]  /*3d70*/  SHF.L.U32 R3, R28, 0x1f, RZ ;  /* 0x0000001f1c037819 */ /* 0x000fe400000006ff */
[----:B------:R-:W-:Y:S02]  /*3d80*/  LEA R20, R29, UR6, 0x4 ;  /* 0x000000061d147c11 */ /* 0x000fe4000f8e20ff */
[----:B---3--:R-:W3:Y:S02]  /*3d90*/  SYNCS.PHASECHK.TRANS64.TRYWAIT P0, [R0+URZ+0xa0], R3 ;  /* 0x0000a003000075a7 */ /* 0x008ee400080011ff */
[----:B---3--:R-:W-:Y:S05]  /*3da0*/  @!P0 BRA `(.L_x_72) ;  /* 0x0000003400908947 */ /* 0x008fea0003800000 */
.L_x_134:
[----:B------:R-:W-:Y:S01]  /*3db0*/  ISETP.GE.AND P0, PT, R72, 0x1, PT ;  /* 0x000000014800780c */ /* 0x000fe20003f06270 */
[----:B------:R-:W1:Y:S01]  /*3dc0*/  LDS.128 R20, [R20+0x130] ;  /* 0x0001300014147984 */ /* 0x000e620000000c00 */
[----:B------:R-:W-:Y:S01]  /*3dd0*/  ISETP.NE.U32.AND P4, PT, RZ, UR4, PT ;  /* 0x00000004ff007c0c */ /* 0x000fe2000bf85070 */
[----:B---3--:R-:W-:Y:S01]  /*3de0*/  VIADD R0, R0, 0xb0 ;  /* 0x000000b000007836 */ /* 0x008fe20000000000 */
[----:B------:R-:W-:Y:S02]  /*3df0*/  SHF.L.U32 R26, R30, 0x1f, RZ ;  /* 0x0000001f1e1a7819 */ /* 0x000fe400000006ff */
[----:B------:R-:W-:Y:S02]  /*3e00*/  ISETP.NE.AND.EX P4, PT, RZ, UR5, PT, P4 ;  /* 0x00000005ff007c0c */ /* 0x000fe4000bf85340 */
[----:B------:R-:W-:Y:S01]  /*3e10*/  PRMT R0, RZ, 0x654, R0 ;  /* 0x00000654ff007816 */ /* 0x000fe20000000000 */
[----:B------:R-:W-:Y:S01]  /*3e20*/  @!PT LDS RZ, [RZ] ;  /* 0x00000000fffff984 */ /* 0x000fe20000000800 */
[----:B------:R-:W-:Y:S01]  /*3e30*/  @!PT LDS RZ, [RZ] ;  /* 0x00000000fffff984 */ /* 0x000fe20000000800 */
[----:B------:R-:W-:Y:S01]  /*3e40*/  @!PT LDS RZ, [RZ] ;  /* 0x00000000fffff984 */ /* 0x000fe20000000800 */
[----:B------:R-:W-:Y:S01]  /*3e50*/  @!PT LDS RZ, [RZ] ;  /* 0x00000000fffff984 */ /* 0x000fe20000000800 */
[----:B------:R3:W-:Y:S06]  /*3e60*/  MEMBAR.ALL.CTA ;  /* 0x0000000000007992 */ /* 0x0007ec0000008000 */
[----:B---3--:R-:W3:Y:S02]  /*3e70*/  FENCE.VIEW.ASYNC.S ;  /* 0x00000000000073c6 */ /* 0x008ee40000000000 */
[----:B---3--:R3:W-:Y:S01]  /*3e80*/  SYNCS.ARRIVE.TRANS64.RED.A1T0 RZ, [R0+URZ], RZ ;  /* 0x000000ff00ff79a7 */ /* 0x0087e200081004ff */
[----:B-1----:R-:W-:Y:S11]  /*3e90*/  LOP3.LUT P3, RZ, R22, 0x1, RZ, 0xc0, !PT ;  /* 0x0000000116ff7812 */ /* 0x002ff6000786c0ff */
[----:B------:R-:W-:Y:S02]  /*3ea0*/  @!UPT UIADD3 URZ, UPT, UPT, URZ, URZ, URZ ;  /* 0x000000fffffff290 */ /* 0x000fe4000fffe0ff */
[----:B------:R-:W-:Y:S02]  /*3eb0*/  @P3 MOV R13, R20 ;  /* 0x00000014000d3202 */ /* 0x000fe40000000f00 */
[----:B------:R-:W-:Y:S01]  /*3ec0*/  @P3 LOP3.LUT R8, R21, 0xffff, RZ, 0xc0, !PT ;  /* 0x0000ffff15083812 */ /* 0x000fe200078ec0ff */
[----:B---3--:R-:W-:Y:S06]  /*3ed0*/  @!P0 BRA `(.L_x_73) ;  /* 0x0000000000a48947 */ /* 0x008fec0003800000 */
[----:B------:R-:W-:Y:S01]  /*3ee0*/  IMAD.HI.U32 R31, R24, R7, RZ ;  /* 0x00000007181f7227 */ /* 0x000fe200078e00ff */
[----:B------:R-:W-:Y:S02]  /*3ef0*/  ISETP.NE.AND P0, PT, R6, 0x1, PT ;  /* 0x000000010600780c */ /* 0x000fe40003f05270 */
[----:B------:R-:W-:Y:S01]  /*3f00*/  ISETP.NE.AND P2, PT, R72, 0x1, PT ;  /* 0x000000014800780c */ /* 0x000fe20003f45270 */
[----:B----4-:R-:W-:Y:S01]  /*3f10*/  IMAD.HI.U32 R34, R19, R16, RZ ;  /* 0x0000001013227227 */ /* 0x010fe200078e00ff */
[----:B------:R-:W-:Y:S02]  /*3f20*/  SHF.R.U32.HI R31, RZ, R18, R31 ;  /* 0x00000012ff1f7219 */ /* 0x000fe4000001161f */
[----:B------:R-:W-:Y:S01]  /*3f30*/  ISETP.NE.AND P5, PT, R2, 0x1, PT ;  /* 0x000000010200780c */ /* 0x000fe20003fa5270 */
[----:B------:R-:W-:Y:S01]  /*3f40*/  IMAD.HI.U32 R36, R13, R16, RZ ;  /* 0x000000100d247227 */ /* 0x000fe200078e00ff */
[----:B------:R-:W-:Y:S02]  /*3f50*/  SHF.R.U32.HI R34, RZ, R17, R34 ;  /* 0x00000011ff227219 */ /* 0x000fe40000011622 */
[----:B------:R-:W-:Y:S01]  /*3f60*/  SEL R3, R24, R31, !P0 ;  /* 0x0000001f18037207 */ /* 0x000fe20004000000 */
[C---:B------:R-:W-:Y:S01]  /*3f70*/  IMAD.HI.U32 R31, R8.reuse, R7, RZ ;  /* 0x00000007081f7227 */ /* 0x040fe200078e00ff */
[----:B------:R-:W-:Y:S02]  /*3f80*/  SEL R11, R19, R34, !P5 ;  /* 0x00000022130b7207 */ /* 0x000fe40006800000 */
[----:B------:R-:W-:Y:S01]  /*3f90*/  SHF.R.U32.HI R36, RZ, R17, R36 ;  /* 0x00000011ff247219 */ /* 0x000fe20000011624 */
[----:B------:R-:W-:Y:S01]  /*3fa0*/  IMAD.HI.U32 R38, R3, R4, RZ ;  /* 0x0000000403267227 */ /* 0x000fe200078e00ff */
[----:B------:R-:W-:Y:S03]  /*3fb0*/  SHF.R.U32.HI R31, RZ, R18, R31 ;  /* 0x00000012ff1f7219 */ /* 0x000fe6000001161f */
[----:B------:R-:W-:Y:S01]  /*3fc0*/  IMAD.HI.U32 R34, R11, R4, RZ ;  /* 0x000000040b227227 */ /* 0x000fe200078e00ff */
[----:B------:R-:W-:Y:S02]  /*3fd0*/  @P2 SHF.R.U32.HI R3, RZ, R5, R38 ;  /* 0x00000005ff032219 */ /* 0x000fe40000011626 */
[----:B------:R-:W-:Y:S02]  /*3fe0*/  SEL R9, R8, R31, !P0 ;  /* 0x0000001f08097207 */ /* 0x000fe40004000000 */
[----:B------:R-:W-:Y:S01]  /*3ff0*/  @P2 SHF.R.U32.HI R11, RZ, R5, R34 ;  /* 0x00000005ff0b2219 */ /* 0x000fe20000011622 */
[C---:B------:R-:W-:Y:S01]  /*4000*/  IMAD R10, R72.reuse, R3, RZ ;  /* 0x00000003480a7224 */ /* 0x040fe200078e02ff */
[----:B------:R-:W-:Y:S01]  /*4010*/  SEL R3, R13, R36, !P5 ;  /* 0x000000240d037207 */ /* 0x000fe20006800000 */
[C---:B------:R-:W-:Y:S03]  /*4020*/  IMAD.HI.U32 R14, R9.reuse, R4, RZ ;  /* 0x00000004090e7227 */ /* 0x040fe600078e00ff */
[----:B------:R-:W-:Y:S01]  /*4030*/  ISETP.GE.AND P0, PT, R9, R10, PT ;  /* 0x0000000a0900720c */ /* 0x000fe20003f06270 */
[C---:B------:R-:W-:Y:S01]  /*4040*/  IMAD R12, R72.reuse, R11, RZ ;  /* 0x0000000b480c7224 */ /* 0x040fe200078e02ff */
[-C--:B------:R-:W-:Y:S04]  /*4050*/  SHF.R.U32.HI R14, RZ, R5.reuse, R14 ;  /* 0x00000005ff0e7219 */ /* 0x080fe8000001160e */
[----:B------:R-:W-:Y:S02]  /*4060*/  ISETP.GE.OR P0, PT, R3, R12, P0 ;  /* 0x0000000c0300720c */ /* 0x000fe40000706670 */
[----:B------:R-:W-:Y:S05]  /*4070*/  SEL R15, R9, R14, !P2 ;  /* 0x0000000e090f7207 */ /* 0x000fea0005000000 */
[----:B------:R-:W-:Y:S04]  /*4080*/  IMAD.MOV R14, RZ, RZ, -R15 ;  /* 0x000000ffff0e7224 */ /* 0x000fe800078e0a0f */
[----:B------:R-:W-:Y:S02]  /*4090*/  IMAD R14, R72, R14, R9 ;  /* 0x0000000e480e7224 */ /* 0x000fe400078e0209 */
[C---:B------:R-:W-:Y:S05]  /*40a0*/  @!P0 IMAD.HI.U32 R10, R3.reuse, R4, RZ ;  /* 0x00000004030a8227 */ /* 0x040fea00078e00ff */
[----:B------:R-:W-:Y:S04]  /*40b0*/  @!P0 SHF.R.U32.HI R10, RZ, R5, R10 ;  /* 0x00000005ff0a8219 */ /* 0x000fe8000001160a */
[----:B------:R-:W-:Y:S01]  /*40c0*/  @!P0 SEL R0, R3, R10, !P2 ;  /* 0x0000000a03008207 */ /* 0x000fe20005000000 */
[----:B------:R-:W-:Y:S03]  /*40d0*/  IMAD.MOV R10, RZ, RZ, -R3 ;  /* 0x000000ffff0a7224 */ /* 0x000fe600078e0a03 */
[----:B------:R-:W-:Y:S01]  /*40e0*/  @!P0 IADD3 R15, PT, PT, R15, -R0, RZ ;  /* 0x800000000f0f8210 */ /* 0x000fe20007ffe0ff */
[----:B------:R-:W-:Y:S01]  /*40f0*/  @!P0 IMAD R0, R11, R14, R0 ;  /* 0x0000000e0b008224 */ /* 0x000fe200078e0200 */
[----:B------:R-:W-:Y:S01]  /*4100*/  IADD3 R11, PT, PT, -R9, RZ, RZ ;  /* 0x000000ff090b7210 */ /* 0x000fe20007ffe1ff */
[----:B------:R-:W-:Y:S02]  /*4110*/  IMAD R13, R2, R10, R13 ;  /* 0x0000000a020d7224 */ /* 0x000fe400078e020d */
[----:B------:R-:W-:Y:S02]  /*4120*/  @!P0 IMAD R9, R15, R72, R3 ;  /* 0x000000480f098224 */ /* 0x000fe400078e0203 */
[----:B------:R-:W-:Y:S02]  /*4130*/  @!P0 IMAD.MOV.U32 R3, RZ, RZ, R0 ;  /* 0x000000ffff038224 */ /* 0x000fe400078e0000 */
[----:B------:R-:W-:Y:S02]  /*4140*/  IMAD R8, R6, R11, R8 ;  /* 0x0000000b06087224 */ /* 0x000fe400078e0208 */
[----:B------:R-:W-:Y:S02]  /*4150*/  IMAD R13, R3, R2, R13 ;  /* 0x00000002030d7224 */ /* 0x000fe400078e020d */
[----:B------:R-:W-:Y:S02]  /*4160*/  IMAD R8, R9, R6, R8 ;  /* 0x0000000609087224 */ /* 0x000fe400078e0208 */
.L_x_73:
[----:B------:R-:W-:Y:S05]  /*4170*/  BRA.U UP1, `(.L_x_74) ;  /* 0x0000000101107547 */ /* 0x000fea000b800000 */
[----:B------:R-:W-:Y:S04]  /*4180*/  MOV R0, UR13 ;  /* 0x0000000d00007c02 */ /* 0x000fe80008000f00 */
[----:B------:R-:W-:Y:S04]  /*4190*/  SHF.L.U32 R3, R0, 0x1f, RZ ;  /* 0x0000001f00037819 */ /* 0x000fe800000006ff */
[----:B------:R-:W1:Y:S02]  /*41a0*/  SYNCS.PHASECHK.TRANS64.TRYWAIT P0, [UR6+0x98], R3 ;  /* 0x00009803ff0075a7 */ /* 0x000e640008001106 */
[----:B-1----:R-:W-:Y:S05]  /*41b0*/  @!P0 BRA `(.L_x_75) ;  /* 0x0000003000a08947 */ /* 0x002fea0003800000 */
.L_x_74:
[----:B------:R-:W-:Y:S05]  /*41c0*/  BRA.U !UP3, `(.L_x_76) ;  /* 0x000000010b347547 */ /* 0x000fea000b800000 */
[----:B------:R-:W-:Y:S01]  /*41d0*/  UPLOP3.LUT UP0, UPT, UPT, UPT, UP2, 0x80, 0x8 ;  /* 0x000000000008789c */ /* 0x000fe20003f0f020 */
[----:B-1----:R-:W-:Y:S02]  /*41e0*/  HFMA2 R0, -RZ, RZ, 0, 5.9604644775390625e-08 ;  /* 0x00000001ff007431 */ /* 0x002fe400000001ff */
[----:B------:R-:W-:Y:S03]  /*41f0*/  IMAD.MOV.U32 R164, RZ, RZ, 0x1 ;  /* 0x00000001ffa47424 */ /* 0x000fe600078e00ff */
[----:B------:R-:W-:Y:S05]  /*4200*/  PLOP3.LUT P0, PT, PT, PT, UP0, 0x80, 0x8 ;  /* 0x000000000008781c */ /* 0x000fea0003f0f008 */
[----:B------:R-:W1:Y:S01]  /*4210*/  @UP0 LDCU.64 UR8, c[0x0][0x888] ;  /* 0x00011100ff0807ac */ /* 0x000e620008000a00 */
[----:B------:R-:W-:Y:S07]  /*4220*/  @UP0 UIMAD UR7, UR36, UR4, URZ ;  /* 0x00000004240702a4 */ /* 0x000fee000f8e02ff */
[----:B------:R-:W-:Y:S01]  /*4230*/  @!P0 PRMT R164, R0, 0x7610, R164 ;  /* 0x0000761000a48816 */ /* 0x000fe200000000a4 */
[----:B-1----:R-:W-:Y:S03]  /*4240*/  @UP0 UIMAD.WIDE UR8, UR7, 0x4, UR8 ;  /* 0x00000004070808a5 */ /* 0x002fe6000f8e0208 */
[----:B------:R-:W1:Y:S03]  /*4250*/  @!UP0 LDCU UR7, c[0x0][0x880] ;  /* 0x00011000ff0787ac */ /* 0x000e660008000800 */
[----:B------:R-:W-:Y:S01]  /*4260*/  IMAD.U32 R10, RZ, RZ, UR8 ;  /* 0x00000008ff0a7e24 */ /* 0x000fe2000f8e00ff */
[----:B------:R-:W-:Y:S05]  /*4270*/  MOV R11, UR9 ;  /* 0x00000009000b7c02 */ /* 0x000fea0008000f00 */
[----:B-----5:R3:W5:Y:S02]  /*4280*/  @P0 LDG.E R81, desc[UR40][R10.64] ;  /* 0x000000280a510981 */ /* 0x020764000c1e1900 */
[----:B-1-3--:R-:W-:Y:S07]  /*4290*/  @!P0 IMAD.U32 R81, RZ, RZ, UR7 ;  /* 0x00000007ff518e24 */ /* 0x00afee000f8e00ff */
.L_x_76:
[----:B-----5:R-:W-:Y:S01]  /*42a0*/  @!P4 FSETP.EQ.AND P5, PT, R81, RZ, PT ;  /* 0x000000ff5100c20b */ /* 0x020fe20003fa2000 */
[----:B------:R-:W-:Y:S01]  /*42b0*/  @!UPT UIADD3 URZ, UPT, UPT, URZ, URZ, URZ ;  /* 0x000000fffffff290 */ /* 0x000fe2000fffe0ff */
[----:B------:R-:W-:Y:S11]  /*42c0*/  @!P4 BRA `(.L_x_77) ;  /* 0x000000000014c947 */ /* 0x000ff60003800000 */
[----:B------:R-:W-:Y:S02]  /*42d0*/  LOP3.LUT P0, RZ, R164, 0xff, RZ, 0xc0, !PT ;  /* 0x000000ffa4ff7812 */ /* 0x000fe4000780c0ff */
[----:B------:R-:W-:Y:S04]  /*42e0*/  PLOP3.LUT P5, PT, PT, PT, UP0, 0x80, 0x8 ;  /* 0x000000000008781c */ /* 0x000fe80003faf008 */
[----:B------:R-:W-:Y:S07]  /*42f0*/  PLOP3.LUT P5, PT, P5, PT, PT, 0x8, 0x80 ;  /* 0x000000000080781c */ /* 0x000fee0002fae170 */
[----:B------:R-:W-:Y:S11]  /*4300*/  @P0 FSETP.EQ.AND P5, PT, R81, RZ, PT ;  /* 0x000000ff5100020b */ /* 0x000ff60003fa2000 */
[----:B------:R-:W-:Y:S02]  /*4310*/  @!UPT UIADD3 URZ, UPT, UPT, URZ, URZ, URZ ;  /* 0x000000fffffff290 */ /* 0x000fe4000fffe0ff */
.L_x_77:
[----:B------:R-:W3:Y:S01]  /*4320*/  SYNCS.PHASECHK.TRANS64.TRYWAIT P4, [UR6+0x88], R26 ;  /* 0x0000881aff0075a7 */ /* 0x000ee20008081106 */
[----:B------:R-:W-:Y:S01]  /*4330*/  @P3 SHF.R.U32.HI R27, RZ, 0x10, R21 ;  /* 0x00000010ff1b3819 */ /* 0x000fe20000011615 */
[----:B------:R-:W-:Y:S01]  /*4340*/  VIADD R29, R29, 0x1 ;  /* 0x000000011d1d7836 */ /* 0x000fe20000000000 */
[----:B------:R-:W5:Y:S08]  /*4350*/  LDC.64 R14, c[0x0][0xb10] ;  /* 0x0002c400ff0e7b82 */ /* 0x000f700000000a00 */
[----:B------:R-:W2:Y:S08]  /*4360*/  LDC.64 R10, c[0x0][0xb18] ;  /* 0x0002c600ff0a7b82 */ /* 0x000eb00000000a00 */
[----:B-1----:R-:W1:Y:S08]  /*4370*/  @!P1 LDC R0, c[0x0][0xb20] ;  /* 0x0002c800ff009b82 */ /* 0x002e700000000800 */
[----:B------:R-:W4:Y:S01]  /*4380*/  @!P1 LDC R3, c[0x0][0xb0c] ;  /* 0x0002c300ff039b82 */ /* 0x000f220000000800 */
[----:B-----5:R-:W-:Y:S05]  /*4390*/  @!P1 IMAD.HI.U32 R14, R13, R14, RZ ;  /* 0x0000000e0d0e9227 */ /* 0x020fea00078e00ff */
[----:B------:R-:W-:Y:S01]  /*43a0*/  @!P1 SHF.R.U32.HI R14, RZ, R15, R14 ;  /* 0x0000000fff0e9219 */ /* 0x000fe2000001160e */
[----:B--2---:R-:W-:Y:S01]  /*43b0*/  @!P1 IMAD.HI.U32 R11, R8, R11, RZ ;  /* 0x0000000b080b9227 */ /* 0x004fe200078e00ff */
[----:B------:R-:W-:Y:S04]  /*43c0*/  @!P1 ISETP.NE.AND P0, PT, R10, 0x1, PT ;  /* 0x000000010a00980c */ /* 0x000fe80003f05270 */
[----:B-1----:R-:W-:Y:S02]  /*43d0*/  @!P1 SHF.R.U32.HI R9, RZ, R0, R11 ;  /* 0x00000000ff099219 */ /* 0x002fe4000001160b */
[----:B----4-:R-:W-:Y:S02]  /*43e0*/  @!P1 ISETP.NE.AND P2, PT, R3, 0x1, PT ;  /* 0x000000010300980c */ /* 0x010fe40003f45270 */
[----:B------:R-:W-:Y:S02]  /*43f0*/  @!P1 SEL R9, R8, R9, !P0 ;  /* 0x0000000908099207 */ /* 0x000fe40004000000 */
[----:B------:R-:W-:Y:S02]  /*4400*/  ELECT P0, URZ, PT ;  /* 0x0000000000ff782f */ /* 0x000fe40003800000 */
[----:B------:R-:W-:Y:S05]  /*4410*/  @!P1 SEL R14, R13, R14, !P2 ;  /* 0x0000000e0d0e9207 */ /* 0x000fea0005000000 */
[----:B------:R-:W-:Y:S02]  /*4420*/  @!P1 IMAD.IADD R0, R9, 0x1, -R14 ;  /* 0x0000000109009824 */ /* 0x000fe400078e0a0e */
[----:B------:R-:W-:Y:S02]  /*4430*/  @!P1 IMAD.IADD R9, R14, 0x1, -R9 ;  /* 0x000000010e099824 */ /* 0x000fe400078e0a09 */
[----:B------:R-:W-:Y:S02]  /*4440*/  @!P1 IMAD R13, R0, R3, R13 ;  /* 0x00000003000d9224 */ /* 0x000fe400078e020d */
[----:B------:R-:W-:Y:S01]  /*4450*/  @!P1 IMAD R8, R9, R10, R8 ;  /* 0x0000000a09089224 */ /* 0x000fe200078e0208 */
[----:B---3--:R-:W-:Y:S06]  /*4460*/  @!P4 BRA `(.L_x_78) ;  /* 0x00000030000cc947 */ /* 0x008fec0003800000 */
.L_x_137:
[----:B------:R-:W-:Y:S01]  /*4470*/  PLOP3.LUT P5, PT, P5, P0, PT, 0xf2, 0x2f ;  /* 0x00000000002f781c */ /* 0x000fe20002fa1e72 */
[----:B------:R-:W-:Y:S01]  /*4480*/  UMOV UR14, 0x0 ;  /* 0x00000000000e7882 */ /* 0x000fe20000000000 */
[----:B------:R-:W-:Y:S01]  /*4490*/  LOP3.LUT R30, R30, 0x1, RZ, 0x3c, !PT ;  /* 0x000000011e1e7812 */ /* 0x000fe200078e3cff */
[----:B------:R-:W-:Y:S01]  /*44a0*/  UMOV UR15, 0x10000000 ;  /* 0x10000000000f7882 */ /* 0x000fe20000000000 */
[----:B------:R-:W-:Y:S01]  /*44b0*/  UMOV UR12, UR36 ;  /* 0x00000024000c7c82 */ /* 0x000fe20008000000 */
[----:B------:R-:W-:Y:S08]  /*44c0*/  @P3 R2UR UR36, R27 ;  /* 0x000000001b2432ca */ /* 0x000ff000000e0000 */
[----:B-1----:R-:W-:Y:S01]  /*44d0*/  @!P5 IADD3 R3, P0, PT, R32, 0x580, RZ ;  /* 0x000005802003d810 */ /* 0x002fe20007f1e0ff */
[----:B------:R-:W-:Y:S01]  /*44e0*/  @!P5 IMAD.SHL.U32 R155, R155, 0x40, RZ ;  /* 0x000000409b9bd824 */ /* 0x000fe200078e00ff */
[----:B------:R-:W-:Y:S01]  /*44f0*/  VOTEU.ALL UP1, P5 ;  /* 0x0000000000ff7886 */ /* 0x000fe20002820000 */
[----:B------:R-:W-:Y:S01]  /*4500*/  @!P5 IMAD.SHL.U32 R165, R165, 0x80, RZ ;  /* 0x00000080a5a5d824 */ /* 0x000fe200078e00ff */
[----:B------:R-:W-:Y:S01]  /*4510*/  @!P5 R2UR UR8, R3 ;  /* 0x000000000308d2ca */ /* 0x000fe200000e0000 */
[----:B------:R-:W-:Y:S01]  /*4520*/  @!P5 IMAD.X R0, RZ, RZ, R33, P0 ;  /* 0x000000ffff00d224 */ /* 0x000fe200000e0621 */
[----:B------:R-:W-:Y:S01]  /*4530*/  @!P5 R2UR UR10, R155 ;  /* 0x000000009b0ad2ca */ /* 0x000fe200000e0000 */
[----:B------:R-:W-:Y:S01]  /*4540*/  @!UP1 UIADD3 UR9, UPT, UPT, UR6, 0x80, URZ ;  /* 0x0000008006099890 */ /* 0x000fe2000fffe0ff */
[----:B------:R-:W-:Y:S01]  /*4550*/  @!P5 R2UR UR11, R165 ;  /* 0x00000000a50bd2ca */ /* 0x000fe200000e0000 */
[----:B------:R-:W-:Y:S01]  /*4560*/  IMAD.IADD R155, R8, 0x1, R143 ;  /* 0x00000001089b7824 */ /* 0x000fe200078e028f */
[----:B------:R-:W-:Y:S01]  /*4570*/  @!P5 R2UR UR7, R0 ;  /* 0x000000000007d2ca */ /* 0x000fe200000e0000 */
[----:B------:R-:W-:Y:S01]  /*4580*/  IMAD.IADD R165, R13, 0x1, R154 ;  /* 0x000000010da57824 */ /* 0x000fe200078e029a */
[C---:B------:R-:W-:Y:S04]  /*4590*/  ISETP.NE.AND P0, PT, R29.reuse, 0x2, PT ;  /* 0x000000021d00780c */ /* 0x040fe80003f05270 */
[----:B------:R-:W-:Y:S01]  /*45a0*/  SEL R3, RZ, 0x1, P0 ;  /* 0x00000001ff037807 */ /* 0x000fe20000000000 */
[----:B------:R-:W-:Y:S01]  /*45b0*/  IMAD.U32 R10, RZ, RZ, UR8 ;  /* 0x00000008ff0a7e24 */ /* 0x000fe2000f8e00ff */
[----:B------:R-:W-:Y:S01]  /*45c0*/  @!UP1 UIADD3 UR8, UPT, UPT, UR6, 0x200, URZ ;  /* 0x0000020006089890 */ /* 0x000fe2000fffe0ff */
[----:B------:R-:W-:Y:S01]  /*45d0*/  SEL R29, R29, RZ, P0 ;  /* 0x000000ff1d1d7207 */ /* 0x000fe20000000000 */
[----:B------:R-:W-:Y:S01]  /*45e0*/  VOTEU.ALL UP1, P5 ;  /* 0x0000000000ff7886 */ /* 0x000fe20002820000 */
[----:B------:R-:W-:Y:S02]  /*45f0*/  LOP3.LUT R28, R28, R3, RZ, 0x3c, !PT ;  /* 0x000000031c1c7212 */ /* 0x000fe400078e3cff */
[----:B------:R-:W-:Y:S01]  /*4600*/  IMAD.U32 R11, RZ, RZ, UR7 ;  /* 0x00000007ff0b7e24 */ /* 0x000fe2000f8e00ff */
[----:B------:R-:W-:Y:S04]  /*4610*/  @!P5 R2UR UR16, R10 ;  /* 0x000000000a10d2ca */ /* 0x000fe800000e0000 */
[----:B------:R-:W-:Y:S11]  /*4620*/  @!P5 R2UR UR17, R11 ;  /* 0x000000000b11d2ca */ /* 0x000ff600000e0000 */
[----:B------:R-:W-:Y:S02]  /*4630*/  @!UPT UIADD3 URZ, UPT, UPT, URZ, URZ, URZ ;  /* 0x000000fffffff290 */ /* 0x000fe4000fffe0ff */
[----:B------:R3:W-:Y:S01]  /*4640*/  @!UP1 UTMALDG.3D [UR8], [UR16], desc[UR14] ;  /* 0x00000e08100095b4 */ /* 0x0007e20008011000 */
[----:B------:R3:W-:Y:S01]  /*4650*/  @!P5 SYNCS.ARRIVE.TRANS64.RED.A0TR RZ, [UR6+0x80], R25 ;  /* 0x00008019ffffd9a7 */ /* 0x0007e20008300406 */
[----:B------:R-:W-:Y:S01]  /*4660*/  UPLOP3.LUT UP1, UPT, UPT, UPT, UPT, 0x80, 0x8 ;  /* 0x000000000008789c */ /* 0x000fe20003f2f070 */
[----:B------:R-:W-:Y:S01]  /*4670*/  SYNCS.ARRIVE.TRANS64.RED.A1T0 RZ, [UR37], RZ ;  /* 0x000000ffffff79a7 */ /* 0x000fe20008100425 */
[----:B------:R-:W-:Y:S09]  /*4680*/  @P3 BRA `(.L_x_79) ;  /* 0xfffffff400b43947 */ /* 0x000ff2000383ffff */
[----:B------:R-:W-:Y:S07]  /*4690*/  MOV R0, UR6 ;  /* 0x0000000600007c02 */ /* 0x000fee0008000f00 */
.L_x_80:
[----:B-1----:R-:W-:-:S04]  /*46a0*/  SHF.L.U32 R3, R30, 0x1f, RZ ;  /* 0x0000001f1e037819 */ /* 0x002fc800000006ff */
[----:B------:R1:W2:Y:S03]  /*46b0*/  SYNCS.PHASECHK.TRANS64.TRYWAIT P0, [R0+URZ+0x88], R3 ;  /* 0x00008803000075a7 */ /* 0x0002a600080011ff */
[----:B--2---:R-:W-:Y:S05]  /*46c0*/  @!P0 NANOSLEEP.SYNCS 0x989680 ;  /* 0x009896800000895d */ /* 0x004fea0003900000 */
[----:B------:R-:W2:Y:S02]  /*46d0*/  @!P0 SYNCS.PHASECHK.TRANS64 P0, [R0+URZ+0x88], R3 ;  /* 0x00008803000085a7 */ /* 0x000ea400080010ff */
[----:B--23--:R-:W-:Y:S05]  /*46e0*/  @P0 EXIT ;  /* 0x000000000000094d */ /* 0x00cfea0003800000 */
[----:B------:R-:W-:Y:S05]  /*46f0*/  BRA `(.L_x_80) ;  /* 0xfffffffc00e87947 */ /* 0x000fea000383ffff */
.L_x_71:
[----:B------:R-:W-:-:S06]  /*4700*/  UISETP.GE.AND UP1, UPT, UR8, 0x4, UPT ;  /* 0x000000040800788c */ /* 0x000fcc000bf26270 */
[----:B------:R-:W-:-:S13]  /*4710*/  PLOP3.LUT P0, PT, PT, PT, UP1, 0x80, 0x8 ;  /* 0x000000000008781c */ /* 0x000fda0003f0f018 */
[----:B------:R-:W-:Y:S05]  /*4720*/  @!P0 EXIT ;  /* 0x000000000000894d */ /* 0x000fea0003800000 */
[----:B------:R-:W-:Y:S01]  /*4730*/  BAR.SYNC.DEFER_BLOCKING 0x6, 0xa0 ;  /* 0x0182800000007b1d */ /* 0x000fe20000010000 */
[C---:B------:R-:W-:Y:S02]  /*4740*/  IMAD.SHL.U32 R3, R166.reuse, 0x40, RZ ;  /* 0x00000040a6037824 */ /* 0x040fe400078e00ff */
[----:B------:R-:W-:Y:S02]  /*4750*/  HFMA2 R76, -RZ, RZ, 0, 0 ;  /* 0x00000000ff4c7431 */ /* 0x000fe400000001ff */
[C---:B------:R-:W-:Y:S01]  /*4760*/  IMAD.SHL.U32 R168, R166.reuse, 0x8, RZ ;  /* 0x00000008a6a87824 */ /* 0x040fe200078e00ff */
[----:B------:R-:W-:Y:S01]  /*4770*/  CS2R R174, SRZ ;  /* 0x0000000000ae7805 */ /* 0x000fe2000001ff00 */
[----:B------:R-:W-:Y:S01]  /*4780*/  IMAD.U32 R79, R166, 0x10000, RZ ;  /* 0x00010000a64f7824 */ /* 0x000fe200078e00ff */
[----:B------:R-:W-:Y:S01]  /*4790*/  UMOV UR43, 0x400 ;  /* 0x00000400002b7882 */ /* 0x000fe20000000000 */
[----:B------:R-:W-:Y:S01]  /*47a0*/  LOP3.LUT R5, R3, 0x180, RZ, 0xc0, !PT ;  /* 0x0000018003057812 */ /* 0x000fe200078ec0ff */
[----:B------:R-:W-:Y:S01]  /*47b0*/  ULEA UR43, UR37, UR43, 0x18 ;  /* 0x0000002b252b7291 */ /* 0x000fe2000f8ec0ff */
[----:B------:R-:W1:Y:S01]  /*47c0*/  LDC R167, c[0x0][0x370] ;  /* 0x0000dc00ffa77b82 */ /* 0x000e620000000800 */
[----:B------:R-:W-:Y:S01]  /*47d0*/  LOP3.LUT R79, R79, 0x600000, RZ, 0xc0, !PT ;  /* 0x006000004f4f7812 */ /* 0x000fe200078ec0ff */
[----:B------:R-:W-:Y:S01]  /*47e0*/  IMAD.MOV.U32 R181, RZ, RZ, RZ ;  /* 0x000000ffffb57224 */ /* 0x000fe200078e00ff */
[----:B------:R-:W-:Y:S01]  /*47f0*/  LOP3.LUT R168, R5, 0x30, R168, 0xf8, !PT ;  /* 0x0000003005a87812 */ /* 0x000fe200078ef8a8 */
[----:B------:R-:W-:Y:S01]  /*4800*/  UIADD3 UR4, UPT, UPT, UR43, 0x2200, URZ ;  /* 0x000022002b047890 */ /* 0x000fe2000fffe0ff */
[----:B------:R-:W-:Y:S01]  /*4810*/  IMAD.MOV.U32 R173, RZ, RZ, RZ ;  /* 0x000000ffffad7224 */ /* 0x000fe200078e00ff */
[----:B------:R-:W2:Y:S01]  /*4820*/  LDCU.64 UR46, c[0x0][0x348] ;  /* 0x00006900ff2e77ac */ /* 0x000ea20008000a00 */
[----:B------:R-:W-:Y:S01]  /*4830*/  LOP3.LUT R168, R168, 0x1e40, R3, 0xf8, !PT ;  /* 0x00001e40a8a87812 */ /* 0x000fe200078ef803 */
[----:B------:R-:W4:Y:S01]  /*4840*/  LDC R74, c[0x0][0xb0c] ;  /* 0x0002c300ff4a7b82 */ /* 0x000f220000000800 */
[----:B------:R-:W-:Y:S01]  /*4850*/  IMAD.SHL.U32 R3, R166, 0x10, RZ ;  /* 0x00000010a6037824 */ /* 0x000fe200078e00ff */
[----:B------:R-:W-:Y:S01]  /*4860*/  MOV R179, UR4 ;  /* 0x0000000400b37c02 */ /* 0x000fe20008000f00 */
[----:B------:R-:W1:Y:S03]  /*4870*/  LDCU.64 UR38, c[0x0][0x888] ;  /* 0x00011100ff2677ac */ /* 0x000e660008000a00 */
[C---:B------:R-:W-:Y:S01]  /*4880*/  LOP3.LUT R5, R3.reuse, 0x20, RZ, 0xc0, !PT ;  /* 0x0000002003057812 */ /* 0x040fe200078ec0ff */
[----:B------:R-:W3:Y:S01]  /*4890*/  LDS R0, [UR43+0x150] ;  /* 0x0001502bff007984 */ /* 0x000ee20008000800 */
[----:B------:R-:W1:Y:S01]  /*48a0*/  LDC R170, c[0x0][0xb20] ;  /* 0x0002c800ffaa7b82 */ /* 0x000e620000000800 */
[----:B------:R-:W-:Y:S01]  /*48b0*/  LOP3.LUT R3, R3, 0x40, RZ, 0xc0, !PT ;  /* 0x0000004003037812 */ /* 0x000fe200078ec0ff */
[----:B------:R-:W-:-:S06]  /*48c0*/  UIADD3 UR42, UPT, UPT, UR43, 0x200, URZ ;  /* 0x000002002b2a7890 */ /* 0x000fcc000fffe0ff */
[----:B------:R-:W1:Y:S08]  /*48d0*/  LDC R73, c[0x0][0xb30] ;  /* 0x0002cc00ff497b82 */ /* 0x000e700000000800 */
[----:B------:R-:W1:Y:S08]  /*48e0*/  LDC.64 R152, c[0x0][0xb10] ;  /* 0x0002c400ff987b82 */ /* 0x000e700000000a00 */
[----:B------:R-:W1:Y:S08]  /*48f0*/  LDC.64 R70, c[0x0][0xb18] ;  /* 0x0002c600ff467b82 */ /* 0x000e700000000a00 */
[----:B------:R-:W1:Y:S01]  /*4900*/  LDC.64 R148, c[0x0][0x888] ;  /* 0x00022200ff947b82 */ /* 0x000e620000000a00 */
[----:B---3--:R-:W-:-:S07]  /*4910*/  IMAD.IADD R79, R0, 0x1, R79 ;  /* 0x00000001004f7824 */ /* 0x008fce00078e024f */
[----:B------:R-:W3:Y:S01]  /*4920*/  LDC.64 R68, c[0x0][0xb28] ;  /* 0x0002ca00ff447b82 */ /* 0x000ee20000000a00 */
[----:B------:R-:W-:-:S05]  /*4930*/  VIADD R0, R168, UR43 ;  /* 0x0000002ba8007c36 */ /* 0x000fca0008000000 */
[--C-:B------:R-:W-:Y:S02]  /*4940*/  IADD3 R178, PT, PT, -R5, 0x200, R0.reuse ;  /* 0x0000020005b27810 */ /* 0x100fe40007ffe100 */
[----:B------:R-:W1:Y:S01]  /*4950*/  LDC.64 R150, c[0x0][0x890] ;  /* 0x00022400ff967b82 */ /* 0x000e620000000a00 */
[----:B------:R-:W-:Y:S02]  /*4960*/  IADD3 R177, PT, PT, -R3, 0x200, R0 ;  /* 0x0000020003b17810 */ /* 0x000fe40007ffe100 */
[----:B------:R-:W-:-:S05]  /*4970*/  IMAD.IADD R176, R178, 0x1, -R3 ;  /* 0x00000001b2b07824 */ /* 0x000fca00078e0a03 */
[----:B------:R-:W1:Y:S08]  /*4980*/  LDC.64 R146, c[0x0][0x8b0] ;  /* 0x00022c00ff927b82 */ /* 0x000e700000000a00 */
[----:B------:R-:W1:Y:S08]  /*4990*/  LDC.64 R144, c[0x0][0x8a8] ;  /* 0x00022a00ff907b82 */ /* 0x000e700000000a00 */
[----:B--2-4-:R-:W1:Y:S02]  /*49a0*/  LDC R172, c[0x0][0x374] ;  /* 0x0000dd00ffac7b82 */ /* 0x014e640000000800 */
.L_x_98:
[C---:B------:R-:W-:Y:S02]  /*49b0*/  LEA R0, R181.reuse, UR43, 0x3 ;  /* 0x0000002bb5007c11 */ /* 0x040fe4000f8e18ff */
[----:B------:R-:W-:Y:S02]  /*49c0*/  SHF.L.U32 R3, R174, 0x1f, RZ ;  /* 0x0000001fae037819 */ /* 0x000fe400000006ff */
[----:B------:R-:W-:Y:S02]  /*49d0*/  LEA R16, R181, UR43, 0x4 ;  /* 0x0000002bb5107c11 */ /* 0x000fe4000f8e20ff */
[----:B--2---:R-:W2:Y:S02]  /*49e0*/  SYNCS.PHASECHK.TRANS64.TRYWAIT P0, [R0+URZ+0xa0], R3 ;  /* 0x0000a003000075a7 */ /* 0x004ea400080011ff */
[----:B-12---:R-:W-:Y:S05]  /*49f0*/  @!P0 BRA `(.L_x_81) ;  /* 0x0000002800c08947 */ /* 0x006fea0003800000 */
.L_x_138:
[----:B------:R-:W4:Y:S01]  /*4a00*/  LDC.64 R12, c[0x0][0xb10] ;  /* 0x0002c400ff0c7b82 */ /* 0x000f220000000a00 */
[----:B------:R-:W3:Y:S01]  /*4a10*/  LDS.128 R16, [R16+0x130] ;  /* 0x0001300010107984 */ /* 0x000ee20000000c00 */
[----:B-1----:R-:W-:Y:S01]  /*4a20*/  ISETP.NE.AND P1, PT, R73, 0x1, PT ;  /* 0x000000014900780c */ /* 0x002fe20003f25270 */
[----:B--2---:R-:W-:Y:S01]  /*4a30*/  VIADD R0, R0, 0xb0 ;  /* 0x000000b000007836 */ /* 0x004fe20000000000 */
[----:B------:R-:W-:Y:S04]  /*4a40*/  ISETP.GE.AND P0, PT, R72, 0x1, PT ;  /* 0x000000014800780c */ /* 0x000fe80003f06270 */
[----:B------:R-:W1:Y:S01]  /*4a50*/  LDC.64 R10, c[0x0][0xb18] ;  /* 0x0002c600ff0a7b82 */ /* 0x000e620000000a00 */
[----:B------:R-:W-:Y:S01]  /*4a60*/  PRMT R0, RZ, 0x654, R0 ;  /* 0x00000654ff007816 */ /* 0x000fe20000000000 */
[----:B------:R-:W-:Y:S01]  /*4a70*/  @!PT LDS RZ, [RZ] ;  /* 0x00000000fffff984 */ /* 0x000fe20000000800 */
[----:B------:R-:W-:Y:S01]  /*4a80*/  @!PT LDS RZ, [RZ] ;  /* 0x00000000fffff984 */ /* 0x000fe20000000800 */
[----:B------:R-:W-:Y:S01]  /*4a90*/  @!PT LDS RZ, [RZ] ;  /* 0x00000000fffff984 */ /* 0x000fe20000000800 */
[----:B------:R-:W-:Y:S01]  /*4aa0*/  @!PT LDS RZ, [RZ] ;  /* 0x00000000fffff984 */ /* 0x000fe20000000800 */
[----:B------:R2:W-:Y:S06]  /*4ab0*/  MEMBAR.ALL.CTA ;  /* 0x0000000000007992 */ /* 0x0005ec0000008000 */
[----:B--2---:R-:W2:Y:S01]  /*4ac0*/  FENCE.VIEW.ASYNC.S ;  /* 0x00000000000073c6 */ /* 0x004ea20000000000 */
[----:B------:R-:W1:Y:S08]  /*4ad0*/  @!P1 LDC R14, c[0x0][0xb20] ;  /* 0x0002c800ff0e9b82 */ /* 0x000e700000000800 */
[----:B------:R-:W1:Y:S01]  /*4ae0*/  @!P1 LDC R9, c[0x0][0xb0c] ;  /* 0x0002c300ff099b82 */ /* 0x000e620000000800 */
[----:B--2---:R2:W-:Y:S01]  /*4af0*/  SYNCS.ARRIVE.TRANS64.RED.A1T0 RZ, [R0+URZ], RZ ;  /* 0x000000ff00ff79a7 */ /* 0x0045e200081004ff */
[----:B---3--:R-:W-:Y:S04]  /*4b00*/  LOP3.LUT P4, RZ, R18, 0x1, RZ, 0xc0, !PT ;  /* 0x0000000112ff7812 */ /* 0x008fe8000788c0ff */
[----:B------:R-:W-:Y:S09]  /*4b10*/  P2R R180, PR, RZ, 0x10 ;  /* 0x00000010ffb47803 */ /* 0x000ff20000000000 */
[----:B------:R-:W-:Y:S02]  /*4b20*/  @P4 MOV R77, R16 ;  /* 0x00000010004d4202 */ /* 0x000fe40000000f00 */
[----:B------:R-:W-:Y:S01]  /*4b30*/  @P4 LOP3.LUT R75, R17, 0xffff, RZ, 0xc0, !PT ;  /* 0x0000ffff114b4812 */ /* 0x000fe200078ec0ff */
[----:B--2-4-:R-:W-:Y:S06]  /*4b40*/  @!P0 BRA `(.L_x_82) ;  /* 0x0000000000a48947 */ /* 0x014fec0003800000 */
[----:B------:R-:W-:Y:S01]  /*4b50*/  IMAD.HI.U32 R21, R172, R71, RZ ;  /* 0x00000047ac157227 */ /* 0x000fe200078e00ff */
[----:B------:R-:W-:Y:S02]  /*4b60*/  ISETP.NE.AND P0, PT, R70, 0x1, PT ;  /* 0x000000014600780c */ /* 0x000fe40003f05270 */
[----:B------:R-:W-:Y:S01]  /*4b70*/  ISETP.NE.AND P2, PT, R72, 0x1, PT ;  /* 0x000000014800780c */ /* 0x000fe20003f45270 */
[----:B------:R-:W-:Y:S01]  /*4b80*/  IMAD.HI.U32 R20, R167, R152, RZ ;  /* 0x00000098a7147227 */ /* 0x000fe200078e00ff */
[----:B------:R-:W-:Y:S02]  /*4b90*/  SHF.R.U32.HI R21, RZ, R170, R21 ;  /* 0x000000aaff157219 */ /* 0x000fe40000011615 */
[----:B------:R-:W-:Y:S01]  /*4ba0*/  ISETP.NE.AND P3, PT, R74, 0x1, PT ;  /* 0x000000014a00780c */ /* 0x000fe20003f65270 */
[----:B------:R-:W-:Y:S01]  /*4bb0*/  IMAD.HI.U32 R24, R77, R152, RZ ;  /* 0x000000984d187227 */ /* 0x000fe200078e00ff */
[----:B------:R-:W-:Y:S02]  /*4bc0*/  SHF.R.U32.HI R20, RZ, R153, R20 ;  /* 0x00000099ff147219 */ /* 0x000fe40000011614 */
[----:B------:R-:W-:Y:S01]  /*4bd0*/  SEL R3, R172, R21, !P0 ;  /* 0x00000015ac037207 */ /* 0x000fe20004000000 */
[----:B------:R-:W-:Y:S01]  /*4be0*/  IMAD.HI.U32 R21, R75, R71, RZ ;  /* 0x000000474b157227 */ /* 0x000fe200078e00ff */
[----:B------:R-:W-:Y:S02]  /*4bf0*/  SEL R7, R167, R20, !P3 ;  /* 0x00000014a7077207 */ /* 0x000fe40005800000 */
[----:B------:R-:W-:Y:S01]  /*4c00*/  SHF.R.U32.HI R24, RZ, R153, R24 ;  /* 0x00000099ff187219 */ /* 0x000fe20000011618 */
[-C--:B------:R-:W-:Y:S04]  /*4c10*/  IMAD.HI.U32 R20, R3, R68.reuse, RZ ;  /* 0x0000004403147227 */ /* 0x080fe800078e00ff */
[----:B------:R-:W-:Y:S01]  /*4c20*/  IMAD.HI.U32 R22, R7, R68, RZ ;  /* 0x0000004407167227 */ /* 0x000fe200078e00ff */
[-C--:B------:R-:W-:Y:S02]  /*4c30*/  @P2 SHF.R.U32.HI R3, RZ, R69.reuse, R20 ;  /* 0x00000045ff032219 */ /* 0x080fe40000011614 */
[----:B------:R-:W-:Y:S02]  /*4c40*/  SHF.R.U32.HI R20, RZ, R170, R21 ;  /* 0x000000aaff147219 */ /* 0x000fe40000011615 */
[----:B------:R-:W-:Y:S01]  /*4c50*/  @P2 SHF.R.U32.HI R7, RZ, R69, R22 ;  /* 0x00000045ff072219 */ /* 0x000fe20000011616 */
[C---:B------:R-:W-:Y:S01]  /*4c60*/  IMAD R2, R72.reuse, R3, RZ ;  /* 0x0000000348027224 */ /* 0x040fe200078e02ff */
[----:B------:R-:W-:Y:S02]  /*4c70*/  SEL R5, R75, R20, !P0 ;  /* 0x000000144b057207 */ /* 0x000fe40004000000 */
[----:B------:R-:W-:Y:S01]  /*4c80*/  SEL R3, R77, R24, !P3 ;  /* 0x000000184d037207 */ /* 0x000fe20005800000 */
[----:B------:R-:W-:Y:S01]  /*4c90*/  IMAD R4, R72, R7, RZ ;  /* 0x0000000748047224 */ /* 0x000fe200078e02ff */
[C---:B------:R-:W-:Y:S01]  /*4ca0*/  ISETP.GE.AND P0, PT, R5.reuse, R2, PT ;  /* 0x000000020500720c */ /* 0x040fe20003f06270 */
[----:B------:R-:W-:Y:S03]  /*4cb0*/  IMAD.HI.U32 R6, R5, R68, RZ ;  /* 0x0000004405067227 */ /* 0x000fe600078e00ff */
[----:B------:R-:W-:Y:S01]  /*4cc0*/  ISETP.GE.OR P0, PT, R3, R4, P0 ;  /* 0x000000040300720c */ /* 0x000fe20000706670 */
[----:B------:R-:W-:Y:S01]  /*4cd0*/  IMAD.MOV R4, RZ, RZ, -R3 ;  /* 0x000000ffff047224 */ /* 0x000fe200078e0a03 */
[-C--:B------:R-:W-:Y:S03]  /*4ce0*/  SHF.R.U32.HI R6, RZ, R69.reuse, R6 ;  /* 0x00000045ff067219 */ /* 0x080fe60000011606 */
[----:B------:R-:W-:Y:S01]  /*4cf0*/  IMAD R77, R74, R4, R77 ;  /* 0x000000044a4d7224 */ /* 0x000fe200078e024d */
[----:B------:R-:W-:Y:S05]  /*4d00*/  SEL R15, R5, R6, !P2 ;  /* 0x00000006050f7207 */ /* 0x000fea0005000000 */
[----:B------:R-:W-:Y:S02]  /*4d10*/  IMAD.MOV R6, RZ, RZ, -R15 ;  /* 0x000000ffff067224 */ /* 0x000fe400078e0a0f */
[C---:B------:R-:W-:Y:S04]  /*4d20*/  @!P0 IMAD.HI.U32 R2, R3.reuse, R68, RZ ;  /* 0x0000004403028227 */ /* 0x040fe800078e00ff */
[----:B------:R-:W-:Y:S01]  /*4d30*/  IMAD R6, R72, R6, R5 ;  /* 0x0000000648067224 */ /* 0x000fe200078e0205 */
[----:B------:R-:W-:Y:S04]  /*4d40*/  @!P0 SHF.R.U32.HI R2, RZ, R69, R2 ;  /* 0x00000045ff028219 */ /* 0x000fe80000011602 */
[----:B------:R-:W-:Y:S02]  /*4d50*/  @!P0 SEL R0, R3, R2, !P2 ;  /* 0x0000000203008207 */ /* 0x000fe40005000000 */
[----:B------:R-:W-:Y:S02]  /*4d60*/  IADD3 R2, PT, PT, -R5, RZ, RZ ;  /* 0x000000ff05027210 */ /* 0x000fe40007ffe1ff */
[----:B------:R-:W-:Y:S01]  /*4d70*/  @!P0 IADD3 R8, PT, PT, R15, -R0, RZ ;  /* 0x800000000f088210 */ /* 0x000fe20007ffe0ff */
[----:B------:R-:W-:Y:S02]  /*4d80*/  @!P0 IMAD R0, R7, R6, R0 ;  /* 0x0000000607008224 */ /* 0x000fe400078e0200 */
[----:B------:R-:W-:Y:S02]  /*4d90*/  IMAD R75, R70, R2, R75 ;  /* 0x00000002464b7224 */ /* 0x000fe400078e024b */
[----:B------:R-:W-:Y:S02]  /*4da0*/  @!P0 IMAD R5, R8, R72, R3 ;  /* 0x0000004808058224 */ /* 0x000fe400078e0203 */
[----:B------:R-:W-:Y:S04]  /*4db0*/  @!P0 IMAD.MOV.U32 R3, RZ, RZ, R0 ;  /* 0x000000ffff038224 */ /* 0x000fe800078e0000 */
[----:B------:R-:W-:Y:S02]  /*4dc0*/  IMAD R77, R3, R74, R77 ;  /* 0x0000004a034d7224 */ /* 0x000fe400078e024d */
[----:B------:R-:W-:Y:S07]  /*4dd0*/  IMAD R75, R5, R70, R75 ;  /* 0x00000046054b7224 */ /* 0x000fee00078e024b */
.L_x_82:
[----:B------:R-:W-:Y:S01]  /*4de0*/  @!P1 IMAD.HI.U32 R0, R77, R12, RZ ;  /* 0x0000000c4d009227 */ /* 0x000fe200078e00ff */
[----:B-1----:R-:W-:Y:S01]  /*4df0*/  @!P1 ISETP.NE.AND P0, PT, R10, 0x1, PT ;  /* 0x000000010a00980c */ /* 0x002fe20003f05270 */
[----:B------:R-:W-:Y:S01]  /*4e00*/  ULOP3.LUT UP0, URZ, UR42, 0x1b0, URZ, 0xc0, !UPT ;  /* 0x000001b02aff7892 */ /* 0x000fe2000f80c0ff */
[----:B------:R-:W-:Y:S01]  /*4e10*/  @!P1 ISETP.NE.AND P2, PT, R9, 0x1, PT ;  /* 0x000000010900980c */ /* 0x000fe20003f45270 */
[----:B------:R-:W-:Y:S01]  /*4e20*/  @!P1 IMAD.HI.U32 R3, R75, R11, RZ ;  /* 0x0000000b4b039227 */ /* 0x000fe200078e00ff */
[----:B------:R-:W-:Y:S02]  /*4e30*/  @!P1 SHF.R.U32.HI R0, RZ, R13, R0 ;  /* 0x0000000dff009219 */ /* 0x000fe40000011600 */
[----:B------:R-:W-:Y:S01]  /*4e40*/  @P4 SHF.R.U32.HI R171, RZ, 0x10, R17 ;  /* 0x00000010ffab4819 */ /* 0x000fe20000011611 */
[----:B------:R-:W-:Y:S01]  /*4e50*/  VIADD R181, R181, 0x1 ;  /* 0x00000001b5b57836 */ /* 0x000fe20000000000 */
[----:B------:R-:W-:Y:S02]  /*4e60*/  @!P1 SHF.R.U32.HI R2, RZ, R14, R3 ;  /* 0x0000000eff029219 */ /* 0x000fe40000011603 */
[----:B------:R-:W-:Y:S02]  /*4e70*/  @!P1 SEL R3, R77, R0, !P2 ;  /* 0x000000004d039207 */ /* 0x000fe40005000000 */
[----:B------:R-:W-:Y:S05]  /*4e80*/  @!P1 SEL R2, R75, R2, !P0 ;  /* 0x000000024b029207 */ /* 0x000fea0004000000 */
[----:B------:R-:W-:Y:S02]  /*4e90*/  @!P1 IMAD.IADD R0, R2, 0x1, -R3 ;  /* 0x0000000102009824 */ /* 0x000fe400078e0a03 */
[----:B------:R-:W-:Y:S02]  /*4ea0*/  @!P1 IMAD.IADD R2, R3, 0x1, -R2 ;  /* 0x0000000103029824 */ /* 0x000fe400078e0a02 */
[----:B------:R-:W-:Y:S02]  /*4eb0*/  @!P1 IMAD R77, R0, R9, R77 ;  /* 0x00000009004d9224 */ /* 0x000fe400078e024d */
[----:B------:R-:W-:Y:S01]  /*4ec0*/  @!P1 IMAD R75, R2, R10, R75 ;  /* 0x0000000a024b9224 */ /* 0x000fe200078e024b */
[----:B------:R-:W-:Y:S06]  /*4ed0*/  BRA.U !UP0, `(.L_x_83) ;  /* 0x0000000108407547 */ /* 0x000fec000b800000 */
[----:B------:R-:W1:Y:S01]  /*4ee0*/  LDCU.64 UR8, c[0x4][0x80] ;  /* 0x01001000ff0877ac */ /* 0x000e620008000a00 */
[----:B------:R-:W-:Y:S01]  /*4ef0*/  MOV R3, 0x0 ;  /* 0x0000000000037802 */ /* 0x000fe20000000f00 */
[----:B------:R-:W-:Y:S02]  /*4f00*/  HFMA2 R12, -RZ, RZ, 0, 5.9604644775390625e-08 ;  /* 0x00000001ff0c7431 */ /* 0x000fe400000001ff */
[----:B------:R-:W-:Y:S02]  /*4f10*/  IMAD.MOV.U32 R8, RZ, RZ, 0x70 ;  /* 0x00000070ff087424 */ /* 0x000fe400078e00ff */
[----:B------:R-:W-:Y:S01]  /*4f20*/  IMAD.MOV.U32 R13, RZ, RZ, RZ ;  /* 0x000000ffff0d7224 */ /* 0x000fe200078e00ff */
[----:B------:R-:W2:Y:S01]  /*4f30*/  LDCU.64 UR6, c[0x4][0x88] ;  /* 0x01001100ff0677ac */ /* 0x000ea20008000a00 */
[----:B------:R-:W3:Y:S01]  /*4f40*/  LDC.64 R2, c[0x4][R3] ;  /* 0x0100000003027b82 */ /* 0x000ee20000000a00 */
[----:B------:R-:W4:Y:S01]  /*4f50*/  LDCU.64 UR4, c[0x4][0x8] ;  /* 0x01000100ff0477ac */ /* 0x000f220008000a00 */
[----:B-1----:R-:W-:Y:S01]  /*4f60*/  MOV R5, UR9 ;  /* 0x0000000900057c02 */ /* 0x002fe20008000f00 */
[----:B------:R-:W-:Y:S01]  /*4f70*/  IMAD.U32 R4, RZ, RZ, UR8 ;  /* 0x00000008ff047e24 */ /* 0x000fe2000f8e00ff */
[----:B--2---:R-:W-:Y:S01]  /*4f80*/  MOV R7, UR7 ;  /* 0x0000000700077c02 */ /* 0x004fe20008000f00 */
[----:B------:R-:W-:Y:S01]  /*4f90*/  IMAD.U32 R6, RZ, RZ, UR6 ;  /* 0x00000006ff067e24 */ /* 0x000fe2000f8e00ff */
[----:B----4-:R-:W-:Y:S01]  /*4fa0*/  MOV R11, UR5 ;  /* 0x00000005000b7c02 */ /* 0x010fe20008000f00 */
[----:B------:R-:W-:Y:S02]  /*4fb0*/  IMAD.U32 R10, RZ, RZ, UR4 ;  /* 0x00000004ff0a7e24 */ /* 0x000fe4000f8e00ff */
[----:B------:R-:W-:Y:S07]  /*4fc0*/  LEPC R20, `(.L_x_83) ;  /* 0x000000001014794e */ /* 0x000fee0000000000 */
[----:B---3-5:R-:W-:Y:S05]  /*4fd0*/  CALL.ABS.NOINC R2 ;  /* 0x0000000002007343 */ /* 0x028fea0003c00000 */
.L_x_83:
[----:B------:R-:W-:Y:S01]  /*4fe0*/  LOP3.LUT P0, RZ, R179, 0x1b0, RZ, 0xc0, !PT ;  /* 0x000001b0b3ff7812 */ /* 0x000fe2000780c0ff */
[----:B------:R-:W-:Y:S11]  /*4ff0*/  BSSY.RECONVERGENT B6, `(.L_x_84) ;  /* 0x0000013000067945 */ /* 0x000ff60003800200 */
[----:B------:R-:W-:Y:S01]  /*5000*/  @!UPT UIADD3 URZ, UPT, UPT, URZ, URZ, URZ ;  /* 0x000000fffffff290 */ /* 0x000fe2000fffe0ff */
[----:B------:R-:W-:Y:S05]  /*5010*/  @!P0 BRA `(.L_x_85) ;  /* 0x0000000000408947 */ /* 0x000fea0003800000 */
        /* <DEDUP_REMOVED lines=16> */
.L_x_85:
[----:B------:R-:W-:Y:S05]  /*5120*/  BSYNC.RECONVERGENT B6 ;  /* 0x0000000000067941 */ /* 0x000fea0003800200 */
.L_x_84:
[----:B------:R-:W-:Y:S01]  /*5130*/  ISETP.NE.U32.AND P3, PT, R150, RZ, PT ;  /* 0x000000ff9600720c */ /* 0x000fe20003f65070 */
[----:B------:R-:W-:Y:S01]  /*5140*/  UISETP.NE.AND UP1, UPT, UR44, URZ, UPT ;  /* 0x000000ff2c00728c */ /* 0x000fe2000bf25270 */
[----:B------:R-:W-:Y:S02]  /*5150*/  ISETP.NE.U32.AND P4, PT, R146, RZ, PT ;  /* 0x000000ff9200720c */ /* 0x000fe40003f85070 */
[----:B------:R-:W-:Y:S02]  /*5160*/  ISETP.NE.AND.EX P3, PT, R151, RZ, PT, P3 ;  /* 0x000000ff9700720c */ /* 0x000fe40003f65330 */
[----:B------:R-:W-:Y:S02]  /*5170*/  PLOP3.LUT P1, PT, PT, PT, PT, 0x8, 0x80 ;  /* 0x000000000080781c */ /* 0x000fe40003f2e170 */
[----:B------:R-:W-:Y:S02]  /*5180*/  PLOP3.LUT P0, PT, PT, PT, UP1, 0x80, 0x8 ;  /* 0x000000000008781c */ /* 0x000fe40003f0f018 */
[----:B------:R-:W-:Y:S02]  /*5190*/  ISETP.NE.AND.EX P4, PT, R147, RZ, PT, P4 ;  /* 0x000000ff9300720c */ /* 0x000fe40003f85340 */
[----:B------:R-:W1:Y:S09]  /*51a0*/  @UP1 LDCU.64 UR4, c[0x0][0x888] ;  /* 0x00011100ff0417ac */ /* 0x000e720008000a00 */
[----:B------:R-:W-:Y:S01]  /*51b0*/  @P0 PLOP3.LUT P1, PT, P3, PT, PT, 0x80, 0x8 ;  /* 0x000000000008081c */ /* 0x000fe20001f2f070 */
[----:B-1----:R-:W-:Y:S04]  /*51c0*/  @UP1 UISETP.NE.U32.AND UP0, UPT, UR4, URZ, UPT ;  /* 0x000000ff0400128c */ /* 0x002fe8000bf05070 */
[----:B------:R-:W-:Y:S04]  /*51d0*/  @UP1 UISETP.NE.AND.EX UP0, UPT, UR5, URZ, UPT, UP0 ;  /* 0x000000ff0500128c */ /* 0x000fe8000bf05300 */
[----:B------:R-:W-:Y:S01]  /*51e0*/  @UP1 USEL UR4, URZ, 0xffffffff, UP0 ;  /* 0xffffffffff041887 */ /* 0x000fe20008000000 */
[----:B------:R-:W-:Y:S11]  /*51f0*/  @!P3 BRA `(.L_x_86) ;  /* 0x00000000002cb947 */ /* 0x000ff60003800000 */
[----:B------:R-:W-:Y:S01]  /*5200*/  ISETP.NE.U32.AND P2, PT, R148, RZ, PT ;  /* 0x000000ff9400720c */ /* 0x000fe20003f45070 */
[----:B------:R-:W-:Y:S03]  /*5210*/  IMAD.MOV.U32 R164, RZ, RZ, 0x1 ;  /* 0x00000001ffa47424 */ /* 0x000fe600078e00ff */
[----:B------:R-:W-:Y:S11]  /*5220*/  ISETP.NE.AND.EX P2, PT, R149, RZ, PT, P2 ;  /* 0x000000ff9500720c */ /* 0x000ff60003f45320 */
[----:B------:R-:W-:Y:S02]  /*5230*/  @!UPT UIADD3 URZ, UPT, UPT, URZ, URZ, URZ ;  /* 0x000000fffffff290 */ /* 0x000fe4000fffe0ff */
[----:B------:R-:W1:Y:S01]  /*5240*/  @P2 LDC.64 R2, c[0x0][0x888] ;  /* 0x00022200ff022b82 */ /* 0x000e620000000a00 */
[----:B------:R-:W-:Y:S04]  /*5250*/  @P2 IMAD R0, R150, UR36, RZ ;  /* 0x0000002496002c24 */ /* 0x000fe8000f8e02ff */
[----:B-1----:R-:W-:Y:S04]  /*5260*/  @P2 IMAD.WIDE R2, R0, 0x4, R2 ;  /* 0x0000000400022825 */ /* 0x002fe800078e0202 */
[----:B------:R-:W-:Y:S01]  /*5270*/  HFMA2 R0, -RZ, RZ, 0, 5.9604644775390625e-08 ;  /* 0x00000001ff007431 */ /* 0x000fe200000001ff */
[----:B-----5:R1:W5:Y:S04]  /*5280*/  @P2 LDG.E R81, desc[UR40][R2.64] ;  /* 0x0000002802512981 */ /* 0x020368000c1e1900 */
[----:B------:R-:W-:Y:S01]  /*5290*/  @!P2 PRMT R164, R0, 0x7610, R164 ;  /* 0x0000761000a4a816 */ /* 0x000fe200000000a4 */
[----:B-1----:R-:W2:Y:S06]  /*52a0*/  @!P2 LDC R81, c[0x0][0x880] ;  /* 0x00022000ff51ab82 */ /* 0x002eac0000000800 */
.L_x_86:
[----:B------:R-:W-:Y:S05]  /*52b0*/  @!P4 BRA `(.L_x_87) ;  /* 0x000000000020c947 */ /* 0x000fea0003800000 */
[----:B------:R-:W-:Y:S04]  /*52c0*/  ISETP.NE.U32.AND P2, PT, R144, RZ, PT ;  /* 0x000000ff9000720c */ /* 0x000fe80003f45070 */
[----:B------:R-:W-:Y:S11]  /*52d0*/  ISETP.NE.AND.EX P2, PT, R145, RZ, PT, P2 ;  /* 0x000000ff9100720c */ /* 0x000ff60003f45320 */
[----:B------:R-:W-:Y:S02]  /*52e0*/  @!UPT UIADD3 URZ, UPT, UPT, URZ, URZ, URZ ;  /* 0x000000fffffff290 */ /* 0x000fe4000fffe0ff */
[----:B------:R-:W1:Y:S01]  /*52f0*/  @P2 LDC.64 R2, c[0x0][0x8a8] ;  /* 0x00022a00ff022b82 */ /* 0x000e620000000a00 */
[----:B------:R-:W-:Y:S04]  /*5300*/  @P2 IMAD R0, R146, UR36, RZ ;  /* 0x0000002492002c24 */ /* 0x000fe8000f8e02ff */
[----:B-1----:R-:W-:Y:S05]  /*5310*/  @P2 IMAD.WIDE R2, R0, 0x4, R2 ;  /* 0x0000000400022825 */ /* 0x002fea00078e0202 */
[----:B-----5:R1:W5:Y:S02]  /*5320*/  @P2 LDG.E R78, desc[UR40][R2.64] ;  /* 0x00000028024e2981 */ /* 0x020364000c1e1900 */
[----:B-1----:R-:W3:Y:S02]  /*5330*/  @!P2 LDC R78, c[0x0][0x8a0] ;  /* 0x00022800ff4eab82 */ /* 0x002ee40000000800 */
.L_x_87:
[----:B--2--5:R-:W-:Y:S01]  /*5340*/  @P0 FSETP.NEU.AND P4, PT, R81, RZ, PT ;  /* 0x000000ff5100020b */ /* 0x024fe20003f8d000 */
[----:B------:R-:W-:Y:S01]  /*5350*/  IMAD.U32 R0, RZ, RZ, UR4 ;  /* 0x00000004ff007e24 */ /* 0x000fe2000f8e00ff */
[----:B------:R-:W-:Y:S01]  /*5360*/  @P0 LOP3.LUT P2, RZ, R164, 0xff, RZ, 0xc0, !PT ;  /* 0x000000ffa4ff0812 */ /* 0x000fe2000784c0ff */
[----:B------:R-:W-:Y:S01]  /*5370*/  BSSY B1, `(.L_x_88) ;  /* 0x000003d000017945 */ /* 0x000fe20003800000 */
[----:B------:R-:W-:Y:S01]  /*5380*/  @P0 SEL R3, RZ, 0xffffffff, P4 ;  /* 0xffffffffff030807 */ /* 0x000fe20002000000 */
[C---:B------:R-:W-:Y:S01]  /*5390*/  IMAD R64, R76.reuse, 0x40, R79 ;  /* 0x000000404c407824 */ /* 0x040fe200078e024f */
[----:B------:R-:W-:Y:S02]  /*53a0*/  LEA R156, R76, UR43, 0x3 ;  /* 0x0000002b4c9c7c11 */ /* 0x000fe4000f8e18ff */
[----:B------:R-:W-:Y:S02]  /*53b0*/  CS2R R86, SRZ ;  /* 0x0000000000567805 */ /* 0x000fe4000001ff00 */
[----:B------:R-:W-:Y:S02]  /*53c0*/  @P1 SEL R3, R0, R3, !P2 ;  /* 0x0000000300031207 */ /* 0x000fe40005000000 */
[----:B------:R-:W-:Y:S02]  /*53d0*/  CS2R R84, SRZ ;  /* 0x0000000000547805 */ /* 0x000fe4000001ff00 */
[----:B------:R-:W-:Y:S02]  /*53e0*/  SHF.L.U32 R5, R175, 0x1f, RZ ;  /* 0x0000001faf057819 */ /* 0x000fe400000006ff */
[----:B------:R-:W-:Y:S02]  /*53f0*/  CS2R R90, SRZ ;  /* 0x00000000005a7805 */ /* 0x000fe4000001ff00 */
[----:B------:R-:W-:Y:S02]  /*5400*/  @P0 LOP3.LUT R3, R3, 0x1, RZ, 0xc0, !PT ;  /* 0x0000000103030812 */ /* 0x000fe400078ec0ff */
[----:B------:R-:W-:Y:S02]  /*5410*/  CS2R R88, SRZ ;  /* 0x0000000000587805 */ /* 0x000fe4000001ff00 */
[----:B------:R-:W-:Y:S02]  /*5420*/  PLOP3.LUT P5, PT, PT, PT, PT, 0x8, 0x80 ;  /* 0x000000000080781c */ /* 0x000fe40003fae170 */
[----:B------:R-:W-:Y:S02]  /*5430*/  CS2R R98, SRZ ;  /* 0x0000000000627805 */ /* 0x000fe4000001ff00 */
[----:B------:R-:W-:Y:S02]  /*5440*/  ISETP.NE.U32.OR P1, PT, R3, 0x1, !P0 ;  /* 0x000000010300780c */ /* 0x000fe40004725470 */
[----:B------:R-:W-:Y:S02]  /*5450*/  CS2R R96, SRZ ;  /* 0x0000000000607805 */ /* 0x000fe4000001ff00 */
[----:B------:R-:W-:Y:S02]  /*5460*/  CS2R R94, SRZ ;  /* 0x00000000005e7805 */ /* 0x000fe4000001ff00 */
[----:B------:R-:W-:Y:S07]  /*5470*/  CS2R R92, SRZ ;  /* 0x00000000005c7805 */ /* 0x000fee000001ff00 */
[----:B------:R-:W-:Y:S04]  /*5480*/  @P1 SHF.L.U32 R2, R173, 0x1f, RZ ;  /* 0x0000001fad021819 */ /* 0x000fe800000006ff */
[----:B------:R-:W1:Y:S01]  /*5490*/  @P1 SYNCS.PHASECHK.TRANS64.TRYWAIT P0, [UR43+0x80], R2 ;  /* 0x00008002ff0015a7 */ /* 0x000e62000800112b */
[----:B------:R2:W4:Y:S01]  /*54a0*/  SYNCS.PHASECHK.TRANS64.TRYWAIT P4, [R156+URZ+0xc0], R5 ;  /* 0x0000c0059c0075a7 */ /* 0x00052200080811ff */
[----:B-1----:R-:W-:Y:S01]  /*54b0*/  @P1 PLOP3.LUT P5, PT, P0, PT, PT, 0x8, 0x80 ;  /* 0x000000000080181c */ /* 0x002fe200007ae170 */
[----:B------:R-:W-:Y:S01]  /*54c0*/  @!UPT UIADD3 URZ, UPT, UPT, URZ, URZ, URZ ;  /* 0x000000fffffff290 */ /* 0x000fe2000fffe0ff */
[----:B--2-4-:R-:W-:Y:S11]  /*54d0*/  @!P1 BRA `(.L_x_89) ;  /* 0x0000000000989947 */ /* 0x014ff60003800000 */
[----:B------:R-:W-:Y:S01]  /*54e0*/  ISETP.NE.U32.AND P0, PT, RZ, UR38, PT ;  /* 0x00000026ff007c0c */ /* 0x000fe2000bf05070 */
[----:B------:R-:W-:Y:S01]  /*54f0*/  BSSY B0, `(.L_x_90) ;  /* 0x0000016000007945 */ /* 0x000fe20003800000 */
[----:B------:R-:W-:Y:S02]  /*5500*/  FSETP.NEU.AND P2, PT, R81, RZ, PT ;  /* 0x000000ff5100720b */ /* 0x000fe40003f4d000 */
[----:B------:R-:W-:Y:S02]  /*5510*/  CS2R R94, SRZ ;  /* 0x00000000005e7805 */ /* 0x000fe4000001ff00 */
[----:B------:R-:W-:Y:S02]  /*5520*/  ISETP.NE.AND.EX P0, PT, RZ, UR39, PT, P0 ;  /* 0x00000027ff007c0c */ /* 0x000fe4000bf05300 */
[----:B------:R-:W-:Y:S02]  /*5530*/  CS2R R92, SRZ ;  /* 0x00000000005c7805 */ /* 0x000fe4000001ff00 */
[----:B------:R-:W-:Y:S02]  /*5540*/  LOP3.LUT P1, RZ, R164, 0xff, RZ, 0xc0, !PT ;  /* 0x000000ffa4ff7812 */ /* 0x000fe4000782c0ff */
[----:B------:R-:W-:Y:S02]  /*5550*/  CS2R R98, SRZ ;  /* 0x0000000000627805 */ /* 0x000fe4000001ff00 */
[----:B------:R-:W-:Y:S02]  /*5560*/  SEL R0, RZ, 0xffffffff, P2 ;  /* 0xffffffffff007807 */ /* 0x000fe40001000000 */
[----:B------:R-:W-:Y:S02]  /*5570*/  CS2R R96, SRZ ;  /* 0x0000000000607805 */ /* 0x000fe4000001ff00 */
[----:B------:R-:W-:Y:S02]  /*5580*/  SEL R3, RZ, 0xffffffff, P0 ;  /* 0xffffffffff037807 */ /* 0x000fe40000000000 */
[----:B------:R-:W-:Y:S02]  /*5590*/  CS2R R90, SRZ ;  /* 0x00000000005a7805 */ /* 0x000fe4000001ff00 */
[----:B------:R-:W-:Y:S02]  /*55a0*/  CS2R R88, SRZ ;  /* 0x0000000000587805 */ /* 0x000fe4000001ff00 */
[----:B------:R-:W-:Y:S02]  /*55b0*/  CS2R R86, SRZ ;  /* 0x0000000000567805 */ /* 0x000fe4000001ff00 */
[----:B------:R-:W-:Y:S02]  /*55c0*/  @P3 SEL R0, R3, R0, !P1 ;  /* 0x0000000003003207 */ /* 0x000fe40004800000 */
[----:B------:R-:W-:Y:S02]  /*55d0*/  CS2R R84, SRZ ;  /* 0x0000000000547805 */ /* 0x000fe4000001ff00 */
[----:B------:R-:W-:Y:S04]  /*55e0*/  LOP3.LUT R0, R0, 0x1, RZ, 0xc0, !PT ;  /* 0x0000000100007812 */ /* 0x000fe800078ec0ff */
[----:B------:R-:W-:Y:S01]  /*55f0*/  ISETP.NE.U32.AND P0, PT, R0, 0x1, PT ;  /* 0x000000010000780c */ /* 0x000fe20003f05070 */
[----:B------:R-:W-:Y:S01]  /*5600*/  @!UPT UIADD3 URZ, UPT, UPT, URZ, URZ, URZ ;  /* 0x000000fffffff290 */ /* 0x000fe2000fffe0ff */
[----:B------:R-:W-:Y:S11]  /*5610*/  @!P5 BRA `(.L_x_91) ;  /* 0x00000000000cd947 */ /* 0x000ff60003800000 */
[----:B------:R-:W-:Y:S04]  /*5620*/  SHF.L.U32 R3, R173, 0x1f, RZ ;  /* 0x0000001fad037819 */ /* 0x000fe800000006ff */
[----:B------:R-:W1:Y:S02]  /*5630*/  SYNCS.PHASECHK.TRANS64.TRYWAIT P1, [UR43+0x80], R3 ;  /* 0x00008003ff0075a7 */ /* 0x000e64000802112b */
[----:B-1----:R-:W-:Y:S05]  /*5640*/  @!P1 BRA `(.L_x_92) ;  /* 0x0000001c00c09947 */ /* 0x002fea0003800000 */
.L_x_91:
[----:B------:R-:W-:Y:S05]  /*5650*/  BSYNC B0 ;  /* 0x0000000000007941 */ /* 0x000fea0003800000 */
.L_x_90:
[----:B------:R2:W4:Y:S01]  /*5660*/  @P0 LDS.128 R92, [R168+UR43+0x200] ;  /* 0x0002002ba85c0984 */ /* 0x0005220008000c00 */
[----:B------:R-:W-:Y:S01]  /*5670*/  UIADD3 UR4, UPT, UPT, UR43, 0x88, URZ ;  /* 0x000000882b047890 */ /* 0x000fe2000fffe0ff */
[----:B------:R-:W-:Y:S02]  /*5680*/  LOP3.LUT R173, R173, 0x1, RZ, 0x3c, !PT ;  /* 0x00000001adad7812 */ /* 0x000fe400078e3cff */
[----:B------:R2:W1:Y:S01]  /*5690*/  @P0 LDS.128 R96, [R178+0x10] ;  /* 0x00001000b2600984 */ /* 0x0004620000000c00 */
[----:B------:R-:W-:Y:S03]  /*56a0*/  UPRMT UR4, UR37, 0x654, UR4 ;  /* 0x0000065425047896 */ /* 0x000fe60008000004 */
[----:B------:R2:W1:Y:S04]  /*56b0*/  @P0 LDS.128 R88, [R177+0x20] ;  /* 0x00002000b1580984 */ /* 0x0004680000000c00 */
[----:B------:R2:W1:Y:S01]  /*56c0*/  @P0 LDS.128 R84, [R176+0x30] ;  /* 0x00003000b0540984 */ /* 0x0004620000000c00 */
[----:B------:R-:W-:Y:S01]  /*56d0*/  @!PT LDS RZ, [RZ] ;  /* 0x00000000fffff984 */ /* 0x000fe20000000800 */
[----:B------:R-:W-:Y:S01]  /*56e0*/  @!PT LDS RZ, [RZ] ;  /* 0x00000000fffff984 */ /* 0x000fe20000000800 */
[----:B------:R-:W-:Y:S01]  /*56f0*/  @!PT LDS RZ, [RZ] ;  /* 0x00000000fffff984 */ /* 0x000fe20000000800 */
[----:B------:R-:W-:Y:S01]  /*5700*/  @!PT LDS RZ, [RZ] ;  /* 0x00000000fffff984 */ /* 0x000fe20000000800 */
[----:B------:R5:W-:Y:S06]  /*5710*/  MEMBAR.ALL.CTA ;  /* 0x0000000000007992 */ /* 0x000bec0000008000 */
[----:B-----5:R-:W5:Y:S02]  /*5720*/  FENCE.VIEW.ASYNC.S ;  /* 0x00000000000073c6 */ /* 0x020f640000000000 */
[----:B-----5:R-:W-:Y:S01]  /*5730*/  SYNCS.ARRIVE.TRANS64.RED.A1T0 RZ, [UR4], RZ ;  /* 0x000000ffffff79a7 */ /* 0x020fe20008100404 */
.L_x_89:
[----:B------:R-:W-:Y:S05]  /*5740*/  BSYNC B1 ;  /* 0x0000000000017941 */ /* 0x000fea0003800000 */
.L_x_88:
[----:B-1----:R-:W-:Y:S04]  /*5750*/  SHF.R.U32.HI R0, RZ, 0x15, R64 ;  /* 0x00000015ff007819 */ /* 0x002fe80000011640 */
[----:B------:R-:W-:Y:S01]  /*5760*/  LOP3.LUT P0, RZ, R0, 0x3, R169, 0x48, !PT ;  /* 0x0000000300ff7812 */ /* 0x000fe200078048a9 */
[----:B------:R-:W-:Y:S01]  /*5770*/  @!UPT UIADD3 URZ, UPT, UPT, URZ, URZ, URZ ;  /* 0x000000fffffff290 */ /* 0x000fe2000fffe0ff */
[----:B------:R-:W-:Y:S11]  /*5780*/  @P4 BRA `(.L_x_93) ;  /* 0x0000000000084947 */ /* 0x000ff60003800000 */
[----:B------:R-:W1:Y:S02]  /*5790*/  SYNCS.PHASECHK.TRANS64.TRYWAIT P1, [R156+URZ+0xc0], R5 ;  /* 0x0000c0059c0075a7 */ /* 0x000e6400080211ff */
[----:B-1----:R-:W-:Y:S05]  /*57a0*/  @!P1 BRA `(.L_x_94) ;  /* 0x0000001c00809947 */ /* 0x002fea0003800000 */
.L_x_93:
[----:B------:R-:W-:Y:S05]  /*57b0*/  @!P0 BRA `(.L_x_95) ;  /* 0x0000000000408947 */ /* 0x000fea0003800000 */
[----:B------:R-:W1:Y:S01]  /*57c0*/  LDCU.64 UR8, c[0x4][0x70] ;  /* 0x01000e00ff0877ac */ /* 0x000e620008000a00 */
[----:B------:R-:W-:Y:S01]  /*57d0*/  MOV R3, 0x0 ;  /* 0x0000000000037802 */ /* 0x000fe20000000f00 */
[----:B------:R-:W-:Y:S02]  /*57e0*/  HFMA2 R12, -RZ, RZ, 0, 5.9604644775390625e-08 ;  /* 0x00000001ff0c7431 */ /* 0x000fe400000001ff */
[----:B------:R-:W-:Y:S02]  /*57f0*/  IMAD.MOV.U32 R8, RZ, RZ, 0x192 ;  /* 0x00000192ff087424 */ /* 0x000fe400078e00ff */
[----:B------:R-:W-:Y:S01]  /*5800*/  IMAD.MOV.U32 R13, RZ, RZ, RZ ;  /* 0x000000ffff0d7224 */ /* 0x000fe200078e00ff */
[----:B------:R-:W5:Y:S01]  /*5810*/  LDCU.64 UR6, c[0x4][0x78] ;  /* 0x01000f00ff0677ac */ /* 0x000f620008000a00 */
[----:B------:R-:W2:Y:S01]  /*5820*/  LDC.64 R2, c[0x4][R3] ;  /* 0x0100000003027b82 */ /* 0x000ea20000000a00 */
[----:B------:R-:W3:Y:S01]  /*5830*/  LDCU.64 UR4, c[0x4][0x10] ;  /* 0x01000200ff0477ac */ /* 0x000ee20008000a00 */
[----:B-1----:R-:W-:Y:S01]  /*5840*/  MOV R5, UR9 ;  /* 0x0000000900057c02 */ /* 0x002fe20008000f00 */
[----:B------:R-:W-:Y:S01]  /*5850*/  IMAD.U32 R4, RZ, RZ, UR8 ;  /* 0x00000008ff047e24 */ /* 0x000fe2000f8e00ff */
[----:B-----5:R-:W-:Y:S01]  /*5860*/  MOV R7, UR7 ;  /* 0x0000000700077c02 */ /* 0x020fe20008000f00 */
[----:B------:R-:W-:Y:S01]  /*5870*/  IMAD.U32 R6, RZ, RZ, UR6 ;  /* 0x00000006ff067e24 */ /* 0x000fe2000f8e00ff */
[----:B---3--:R-:W-:Y:S01]  /*5880*/  MOV R11, UR5 ;  /* 0x00000005000b7c02 */ /* 0x008fe20008000f00 */
[----:B------:R-:W-:Y:S02]  /*5890*/  IMAD.U32 R10, RZ, RZ, UR4 ;  /* 0x00000004ff0a7e24 */ /* 0x000fe4000f8e00ff */
[----:B------:R-:W-:Y:S07]  /*58a0*/  LEPC R20, `(.L_x_95) ;  /* 0x000000001014794e */ /* 0x000fee0000000000 */
[----:B--2-4-:R-:W-:Y:S05]  /*58b0*/  CALL.ABS.NOINC R2 ;  /* 0x0000000002007343 */ /* 0x014fea0003c00000 */
.L_x_95:
[----:B------:R-:W-:Y:S01]  /*58c0*/  LOP3.LUT P0, RZ, R166, 0x60, RZ, 0xc0, !PT ;  /* 0x00000060a6ff7812 */ /* 0x000fe2000780c0ff */
[----:B------:R-:W-:Y:S05]  /*58d0*/  WARPSYNC.ALL ;  /* 0x0000000000007948 */ /* 0x000fea0003800000 */
[----:B------:R-:W-:Y:S01]  /*58e0*/  R2UR UR4, R64 ;  /* 0x00000000400472ca */ /* 0x000fe200000e0000 */
[----:B------:R-:W-:Y:S01]  /*58f0*/  BSSY.RECONVERGENT B0, `(.L_x_96) ;  /* 0x0000121000007945 */ /* 0x000fe20003800200 */
[-C--:B----4-:R-:W-:Y:S02]  /*5900*/  F2FP.F16.E5M2.UNPACK_B R82, R92.reuse ;  /* 0x0000005cff52723e */ /* 0x090fe400020004ff */
[----:B------:R-:W-:Y:S02]  /*5910*/  F2FP.F16.E5M2.UNPACK_B R109, R92.H1 ;  /* 0x0000005cff6d723e */ /* 0x000fe400030004ff */
[-C--:B------:R-:W-:Y:S01]  /*5920*/  F2FP.F16.E5M2.UNPACK_B R107, R93.reuse ;  /* 0x0000005dff6b723e */ /* 0x080fe200020004ff */
[--C-:B------:R-:W-:Y:S01]  /*5930*/  HADD2.F32 R80, -RZ, R82.reuse.H0_H0 ;  /* 0x20000052ff507230 */ /* 0x100fe20000004100 */
[----:B------:R-:W-:Y:S01]  /*5940*/  F2FP.F16.E5M2.UNPACK_B R105, R93.H1 ;  /* 0x0000005dff69723e */ /* 0x000fe200030004ff */
[----:B------:R-:W-:Y:S01]  /*5950*/  HADD2.F32 R82, -RZ, R82.H1_H1 ;  /* 0x30000052ff527230 */ /* 0x000fe20000004100 */
[-C--:B------:R-:W-:Y:S01]  /*5960*/  F2FP.F16.E5M2.UNPACK_B R130, R84.reuse ;  /* 0x00000054ff82723e */ /* 0x080fe200020004ff */
[--C-:B------:R-:W-:Y:S01]  /*5970*/  HADD2.F32 R83, -RZ, R109.reuse.H0_H0 ;  /* 0x2000006dff537230 */ /* 0x100fe20000004100 */
[----:B------:R-:W-:Y:S01]  /*5980*/  F2FP.F16.E5M2.UNPACK_B R132, R84.H1 ;  /* 0x00000054ff84723e */ /* 0x000fe200030004ff */
[----:B------:R-:W3:Y:S01]  /*5990*/  LDTM.x64 R4, tmem[UR4] ;  /* 0x00000004000479ee */ /* 0x000ee20008340000 */
[----:B------:R-:W-:Y:S01]  /*59a0*/  NOP ;  /* 0x0000000000007918 */ /* 0x000fe20000000000 */
[----:B------:R-:W-:Y:S01]  /*59b0*/  R2UR UR5, R156 ;  /* 0x000000009c0572ca */ /* 0x000fe200000e0000 */
[--C-:B------:R-:W-:Y:S01]  /*59c0*/  HADD2.F32 R129, -RZ, R130.reuse.H0_H0 ;  /* 0x20000082ff817230 */ /* 0x100fe20000004100 */
[----:B------:R-:W-:Y:S01]  /*59d0*/  F2FP.F16.E5M2.UNPACK_B R93, R94 ;  /* 0x0000005eff5d723e */ /* 0x000fe200020004ff */
[----:B------:R-:W-:Y:S01]  /*59e0*/  HADD2.F32 R130, -RZ, R130.H1_H1 ;  /* 0x30000082ff827230 */ /* 0x000fe20000004100 */
[-C--:B------:R-:W-:Y:S01]  /*59f0*/  F2FP.F16.E5M2.UNPACK_B R134, R85.reuse ;  /* 0x00000055ff86723e */ /* 0x080fe200020004ff */
[----:B------:R-:W-:Y:S01]  /*5a00*/  HADD2.F32 R84, -RZ, R109.H1_H1 ;  /* 0x3000006dff547230 */ /* 0x000fe20000004100 */
[----:B------:R-:W-:Y:S01]  /*5a10*/  F2FP.F16.E5M2.UNPACK_B R136, R85.H1 ;  /* 0x00000055ff88723e */ /* 0x000fe200030004ff */
[--C-:B------:R-:W-:Y:S01]  /*5a20*/  HADD2.F32 R85, -RZ, R107.reuse.H0_H0 ;  /* 0x2000006bff557230 */ /* 0x100fe20000004100 */
[-C--:B------:R-:W-:Y:S01]  /*5a30*/  F2FP.F16.E5M2.UNPACK_B R138, R86.reuse ;  /* 0x00000056ff8a723e */ /* 0x080fe200020004ff */
[--C-:B------:R-:W-:Y:S01]  /*5a40*/  HADD2.F32 R133, -RZ, R134.reuse.H0_H0 ;  /* 0x20000086ff857230 */ /* 0x100fe20000004100 */
[----:B------:R-:W-:Y:S01]  /*5a50*/  F2FP.F16.E5M2.UNPACK_B R140, R86.H1 ;  /* 0x00000056ff8c723e */ /* 0x000fe200030004ff */
[----:B------:R-:W-:Y:S01]  /*5a60*/  HADD2.F32 R86, -RZ, R107.H1_H1 ;  /* 0x3000006bff567230 */ /* 0x000fe20000004100 */
[----:B------:R-:W-:Y:S01]  /*5a70*/  F2FP.F16.E5M2.UNPACK_B R142, R87 ;  /* 0x00000057ff8e723e */ /* 0x000fe200020004ff */
[----:B------:R-:W-:Y:S01]  /*5a80*/  UIADD3 UR5, UPT, UPT, UR5, 0xe0, URZ ;  /* 0x000000e005057890 */ /* 0x000fe2000fffe0ff */
[----:B------:R-:W-:Y:S01]  /*5a90*/  HADD2.F32 R134, -RZ, R134.H1_H1 ;  /* 0x30000086ff867230 */ /* 0x000fe20000004100 */
[----:B------:R-:W-:Y:S01]  /*5aa0*/  F2FP.F16.E5M2.UNPACK_B R114, R88 ;  /* 0x00000058ff72723e */ /* 0x000fe200020004ff */
[--C-:B------:R-:W-:Y:S01]  /*5ab0*/  HADD2.F32 R137, -RZ, R138.reuse.H0_H0 ;  /* 0x2000008aff897230 */ /* 0x100fe20000004100 */
[----:B------:R-:W-:Y:S01]  /*5ac0*/  UPRMT UR5, UR37, 0x654, UR5 ;  /* 0x0000065425057896 */ /* 0x000fe20008000005 */
[----:B------:R-:W-:Y:S01]  /*5ad0*/  HADD2.F32 R138, -RZ, R138.H1_H1 ;  /* 0x3000008aff8a7230 */ /* 0x000fe20000004100 */
[-C--:B------:R-:W-:Y:S01]  /*5ae0*/  F2FP.F16.E5M2.UNPACK_B R118, R89.reuse ;  /* 0x00000059ff76723e */ /* 0x080fe200020004ff */
[--C-:B------:R-:W-:Y:S01]  /*5af0*/  HADD2.F32 R113, -RZ, R114.reuse.H0_H0 ;  /* 0x20000072ff717230 */ /* 0x100fe20000004100 */
[----:B------:R-:W-:Y:S01]  /*5b00*/  F2FP.F16.E5M2.UNPACK_B R120, R89.H1 ;  /* 0x00000059ff78723e */ /* 0x000fe200030004ff */
[C---:B---3--:R-:W-:Y:S01]  /*5b10*/  FMUL R4, R78.reuse, R4 ;  /* 0x000000044e047220 */ /* 0x048fe20000400000 */
[C---:B------:R-:W-:Y:S01]  /*5b20*/  FMUL R5, R78.reuse, R5 ;  /* 0x000000054e057220 */ /* 0x040fe20000400000 */
[C---:B------:R-:W-:Y:S01]  /*5b30*/  FMUL R8, R78.reuse, R8 ;  /* 0x000000084e087220 */ /* 0x040fe20000400000 */
[C---:B------:R-:W-:Y:S01]  /*5b40*/  FMUL R9, R78.reuse, R9 ;  /* 0x000000094e097220 */ /* 0x040fe20000400000 */
[----:B------:R-:W-:Y:S01]  /*5b50*/  SYNCS.ARRIVE.TRANS64.RED.A1T0 RZ, [UR5], RZ ;  /* 0x000000ffffff79a7 */ /* 0x000fe20008100405 */
[C---:B------:R-:W-:Y:S01]  /*5b60*/  FFMA R4, R81.reuse, R80, R4 ;  /* 0x0000005051047223 */ /* 0x040fe20000000004 */
[C---:B------:R-:W-:Y:S01]  /*5b70*/  FFMA R5, R81.reuse, R82, R5 ;  /* 0x0000005251057223 */ /* 0x040fe20000000005 */
[----:B------:R-:W-:Y:S02]  /*5b80*/  HADD2.F32 R89, -RZ, R93.H0_H0 ;  /* 0x2000005dff597230 */ /* 0x000fe40000004100 */
[C---:B------:R-:W-:Y:S01]  /*5b90*/  FMUL R12, R78.reuse, R12 ;  /* 0x0000000c4e0c7220 */ /* 0x040fe20000400000 */
        /* <DEDUP_REMOVED lines=11> */
[----:B------:R-:W-:Y:S02]  /*5c50*/  HADD2.F32 R114, -RZ, R114.H1_H1 ;  /* 0x30000072ff727230 */ /* 0x000fe40000004100 */
[C---:B------:R-:W-:Y:S01]  /*5c60*/  FMUL R32, R78.reuse, R36 ;  /* 0x000000244e207220 */ /* 0x040fe20000400000 */
[C---:B------:R-:W-:Y:S01]  /*5c70*/  FMUL R33, R78.reuse, R37 ;  /* 0x000000254e217220 */ /* 0x040fe20000400000 */
[--C-:B------:R-:W-:Y:S02]  /*5c80*/  HADD2.F32 R117, -RZ, R118.reuse.H0_H0 ;  /* 0x20000076ff757230 */ /* 0x100fe40000004100 */
[C---:B------:R-:W-:Y:S01]  /*5c90*/  FMUL R36, R78.reuse, R40 ;  /* 0x000000284e247220 */ /* 0x040fe20000400000 */
[----:B------:R-:W-:Y:S02]  /*5ca0*/  HADD2.F32 R118, -RZ, R118.H1_H1 ;  /* 0x30000076ff767230 */ /* 0x000fe40000004100 */
        /* <DEDUP_REMOVED lines=8> */
[----:B------:R-:W-:Y:S01]  /*5d30*/  F2FP.F16.E5M2.UNPACK_B R92, R94.H1 ;  /* 0x0000005eff5c723e */ /* 0x000fe200030004ff */
[C---:B------:R-:W-:Y:S01]  /*5d40*/  FMUL R53, R78.reuse, R57 ;  /* 0x000000394e357220 */ /* 0x040fe20000400000 */
[C---:B------:R-:W-:Y:S01]  /*5d50*/  FMUL R56, R78.reuse, R60 ;  /* 0x0000003c4e387220 */ /* 0x040fe20000400000 */
[----:B------:R-:W-:Y:S01]  /*5d60*/  F2FP.F16.E5M2.UNPACK_B R141, R87.H1 ;  /* 0x00000057ff8d723e */ /* 0x000fe200030004ff */
[C---:B------:R-:W-:Y:S01]  /*5d70*/  FMUL R57, R78.reuse, R61 ;  /* 0x0000003d4e397220 */ /* 0x040fe20000400000 */
[----:B------:R-:W-:Y:S02]  /*5d80*/  HADD2.F32 R80, -RZ, R142.H1_H1 ;  /* 0x3000008eff507230 */ /* 0x000fe40000004100 */
[C---:B------:R-:W-:Y:S01]  /*5d90*/  FMUL R60, R78.reuse, R64 ;  /* 0x000000404e3c7220 */ /* 0x040fe20000400000 */
[----:B------:R-:W-:Y:S01]  /*5da0*/  F2FP.F16.E5M2.UNPACK_B R116, R88.H1 ;  /* 0x00000058ff74723e */ /* 0x000fe200030004ff */
[C---:B------:R-:W-:Y:S01]  /*5db0*/  FMUL R61, R78.reuse, R65 ;  /* 0x000000414e3d7220 */ /* 0x040fe20000400000 */
[C---:B------:R-:W-:Y:S01]  /*5dc0*/  FMUL R6, R78.reuse, R6 ;  /* 0x000000064e067220 */ /* 0x040fe20000400000 */
[----:B------:R-:W-:Y:S01]  /*5dd0*/  F2FP.F16.E5M2.UNPACK_B R94, R95 ;  /* 0x0000005fff5e723e */ /* 0x000fe200020004ff */
[C---:B------:R-:W-:Y:S01]  /*5de0*/  FMUL R7, R78.reuse, R7 ;  /* 0x000000074e077220 */ /* 0x040fe20000400000 */
[--C-:B------:R-:W-:Y:S02]  /*5df0*/  HADD2.F32 R87, -RZ, R105.reuse.H0_H0 ;  /* 0x20000069ff577230 */ /* 0x100fe40000004100 */
[C---:B------:R-:W-:Y:S01]  /*5e00*/  FFMA R6, R81.reuse, R83, R6 ;  /* 0x0000005351067223 */ /* 0x040fe20000000006 */
[----:B------:R-:W-:Y:S01]  /*5e10*/  F2FP.F16.E5M2.UNPACK_B R122, R90 ;  /* 0x0000005aff7a723e */ /* 0x000fe200020004ff */
[C---:B------:R-:W-:Y:S01]  /*5e20*/  FFMA R7, R81.reuse, R84, R7 ;  /* 0x0000005451077223 */ /* 0x040fe20000000007 */
[C---:B------:R-:W-:Y:S01]  /*5e30*/  FFMA R8, R81.reuse, R85, R8 ;  /* 0x0000005551087223 */ /* 0x040fe20000000008 */
[----:B------:R-:W-:Y:S01]  /*5e40*/  F2FP.F16.E5M2.UNPACK_B R124, R90.H1 ;  /* 0x0000005aff7c723e */ /* 0x000fe200030004ff */
[----:B------:R-:W-:Y:S02]  /*5e50*/  HADD2.F32 R88, -RZ, R105.H1_H1 ;  /* 0x30000069ff587230 */ /* 0x000fe40000004100 */
[----:B------:R-:W-:Y:S01]  /*5e60*/  FFMA R9, R81, R86, R9 ;  /* 0x0000005651097223 */ /* 0x000fe20000000009 */
[----:B------:R-:W-:Y:S01]  /*5e70*/  F2FP.SATFINITE.E5M2.F32.PACK_AB_MERGE_C R156, R7, R6, RZ ;  /* 0x00000006079c723e */ /* 0x000fe200048060ff */
[----:B------:R-:W-:Y:S02]  /*5e80*/  HADD2.F32 R90, -RZ, R93.H1_H1 ;  /* 0x3000005dff5a7230 */ /* 0x000fe40000004100 */
[C---:B------:R-:W-:Y:S01]  /*5e90*/  FMUL R10, R78.reuse, R10 ;  /* 0x0000000a4e0a7220 */ /* 0x040fe20000400000 */
[--C-:B------:R-:W-:Y:S01]  /*5ea0*/  HADD2.F32 R93, -RZ, R94.reuse.H0_H0 ;  /* 0x2000005eff5d7230 */ /* 0x100fe20000004100 */
[----:B------:R-:W-:Y:S01]  /*5eb0*/  F2FP.SATFINITE.E5M2.F32.PACK_AB_MERGE_C R156, R5, R4, R156 ;  /* 0x00000004059c723e */ /* 0x000fe2000480609c */
[----:B------:R-:W-:Y:S02]  /*5ec0*/  HADD2.F32 R94, -RZ, R94.H1_H1 ;  /* 0x3000005eff5e7230 */ /* 0x000fe40000004100 */
[C---:B------:R-:W-:Y:S01]  /*5ed0*/  FFMA R10, R81.reuse, R87, R10 ;  /* 0x00000057510a7223 */ /* 0x040fe2000000000a */
[--C-:B------:R-:W-:Y:S02]  /*5ee0*/  HADD2.F32 R121, -RZ, R122.reuse.H0_H0 ;  /* 0x2000007aff797230 */ /* 0x100fe40000004100 */
[C---:B------:R-:W-:Y:S01]  /*5ef0*/  FMUL R11, R78.reuse, R11 ;  /* 0x0000000b4e0b7220 */ /* 0x040fe20000400000 */
[----:B------:R-:W-:Y:S01]  /*5f00*/  F2FP.F16.E5M2.UNPACK_B R126, R91 ;  /* 0x0000005bff7e723e */ /* 0x000fe200020004ff */
[----:B------:R-:W-:Y:S01]  /*5f10*/  HADD2.F32 R122, -RZ, R122.H1_H1 ;  /* 0x3000007aff7a7230 */ /* 0x000fe20000004100 */
[----:B------:R-:W-:Y:S01]  /*5f20*/  F2FP.F16.E5M2.UNPACK_B R103, R95.H1 ;  /* 0x0000005fff67723e */ /* 0x000fe200030004ff */
[C---:B------:R-:W-:Y:S01]  /*5f30*/  FFMA R11, R81.reuse, R88, R11 ;  /* 0x00000058510b7223 */ /* 0x040fe2000000000b */
[----:B------:R-:W-:Y:S01]  /*5f40*/  F2FP.F16.E5M2.UNPACK_B R128, R91.H1 ;  /* 0x0000005bff80723e */ /* 0x000fe200030004ff */
[----:B------:R-:W-:Y:S02]  /*5f50*/  HADD2.F32 R91, -RZ, R92.H0_H0 ;  /* 0x2000005cff5b7230 */ /* 0x000fe40000004100 */
[C---:B------:R-:W-:Y:S01]  /*5f60*/  FFMA R12, R81.reuse, R89, R12 ;  /* 0x00000059510c7223 */ /* 0x040fe2000000000c */
[----:B------:R-:W-:Y:S01]  /*5f70*/  FFMA R13, R81, R90, R13 ;  /* 0x0000005a510d7223 */ /* 0x000fe2000000000d */
[----:B------:R-:W-:Y:S01]  /*5f80*/  F2FP.SATFINITE.E5M2.F32.PACK_AB_MERGE_C R157, R11, R10, RZ ;  /* 0x0000000a0b9d723e */ /* 0x000fe200048060ff */
[--C-:B------:R-:W-:Y:S01]  /*5f90*/  HADD2.F32 R125, -RZ, R126.reuse.H0_H0 ;  /* 0x2000007eff7d7230 */ /* 0x100fe20000004100 */
[----:B------:R-:W-:Y:S01]  /*5fa0*/  F2FP.F16.E5M2.UNPACK_B R101, R96 ;  /* 0x00000060ff65723e */ /* 0x000fe200020004ff */
[----:B------:R-:W-:Y:S01]  /*5fb0*/  HADD2.F32 R126, -RZ, R126.H1_H1 ;  /* 0x3000007eff7e7230 */ /* 0x000fe20000004100 */
[----:B------:R-:W-:Y:S01]  /*5fc0*/  F2FP.SATFINITE.E5M2.F32.PACK_AB_MERGE_C R157, R9, R8, R157 ;  /* 0x00000008099d723e */ /* 0x000fe2000480609d */
[----:B------:R-:W-:Y:S02]  /*5fd0*/  HADD2.F32 R83, -RZ, R142.H0_H0 ;  /* 0x2000008eff537230 */ /* 0x000fe40000004100 */
[C---:B------:R-:W-:Y:S01]  /*5fe0*/  FMUL R14, R78.reuse, R14 ;  /* 0x0000000e4e0e7220 */ /* 0x040fe20000400000 */
[----:B------:R-:W-:Y:S02]  /*5ff0*/  HADD2.F32 R92, -RZ, R92.H1_H1 ;  /* 0x3000005cff5c7230 */ /* 0x000fe40000004100 */
[C---:B------:R-:W-:Y:S01]  /*6000*/  FMUL R15, R78.reuse, R15 ;  /* 0x0000000f4e0f7220 */ /* 0x040fe20000400000 */
[----:B------:R-:W-:Y:S01]  /*6010*/  F2FP.F16.E5M2.UNPACK_B R100, R96.H1 ;  /* 0x00000060ff64723e */ /* 0x000fe200030004ff */
[--C-:B------:R-:W-:Y:S02]  /*6020*/  HADD2.F32 R95, -RZ, R103.reuse.H0_H0 ;  /* 0x20000067ff5f7230 */ /* 0x100fe40000004100 */
[C---:B------:R-:W-:Y:S01]  /*6030*/  FFMA R14, R81.reuse, R91, R14 ;  /* 0x0000005b510e7223 */ /* 0x040fe2000000000e */
[C---:B------:R-:W-:Y:S01]  /*6040*/  FFMA R15, R81.reuse, R92, R15 ;  /* 0x0000005c510f7223 */ /* 0x040fe2000000000f */
[C---:B------:R-:W-:Y:S01]  /*6050*/  FFMA R16, R81.reuse, R93, R16 ;  /* 0x0000005d51107223 */ /* 0x040fe20000000010 */
[----:B------:R-:W-:Y:S01]  /*6060*/  FFMA R17, R81, R94, R17 ;  /* 0x0000005e51117223 */ /* 0x000fe20000000011 */
[-C--:B------:R-:W-:Y:S01]  /*6070*/  F2FP.F16.E5M2.UNPACK_B R102, R97.reuse ;  /* 0x00000061ff66723e */ /* 0x080fe200020004ff */
[----:B------:R-:W-:Y:S01]  /*6080*/  HADD2.F32 R96, -RZ, R103.H1_H1 ;  /* 0x30000067ff607230 */ /* 0x000fe20000004100 */
[----:B------:R-:W-:Y:S01]  /*6090*/  F2FP.SATFINITE.E5M2.F32.PACK_AB_MERGE_C R158, R15, R14, RZ ;  /* 0x0000000e0f9e723e */ /* 0x000fe200048060ff */
[C---:B------:R-:W-:Y:S01]  /*60a0*/  FMUL R18, R78.reuse, R18 ;  /* 0x000000124e127220 */ /* 0x040fe20000400000 */
[----:B------:R-:W-:Y:S01]  /*60b0*/  F2FP.F16.E5M2.UNPACK_B R104, R97.H1 ;  /* 0x00000061ff68723e */ /* 0x000fe200030004ff */
[--C-:B------:R-:W-:Y:S01]  /*60c0*/  HADD2.F32 R97, -RZ, R101.reuse.H0_H0 ;  /* 0x20000065ff617230 */ /* 0x100fe20000004100 */
[----:B------:R-:W-:Y:S01]  /*60d0*/  F2FP.SATFINITE.E5M2.F32.PACK_AB_MERGE_C R158, R13, R12, R158 ;  /* 0x0000000c0d9e723e */ /* 0x000fe2000480609e */
[C---:B------:R-:W-:Y:S01]  /*60e0*/  FFMA R18, R81.reuse, R95, R18 ;  /* 0x0000005f51127223 */ /* 0x040fe20000000012 */
[----:B------:R-:W-:Y:S01]  /*60f0*/  F2FP.F16.E5M2.UNPACK_B R110, R99 ;  /* 0x00000063ff6e723e */ /* 0x000fe200020004ff */
[C---:B------:R-:W-:Y:S01]  /*6100*/  FMUL R19, R78.reuse, R19 ;  /* 0x000000134e137220 */ /* 0x040fe20000400000 */
[----:B------:R-:W-:Y:S01]  /*6110*/  F2FP.F16.E5M2.UNPACK_B R112, R99.H1 ;  /* 0x00000063ff70723e */ /* 0x000fe200030004ff */
[----:B------:R-:W-:Y:S01]  /*6120*/  HADD2.F32 R99, -RZ, R101.H1_H1 ;  /* 0x30000065ff637230 */ /* 0x000fe20000004100 */
[-C--:B------:R-:W-:Y:S01]  /*6130*/  F2FP.F16.E5M2.UNPACK_B R106, R98.reuse ;  /* 0x00000062ff6a723e */ /* 0x080fe200020004ff */
[----:B------:R-:W-:Y:S01]  /*6140*/  HADD2.F32 R101, -RZ, R102.H0_H0 ;  /* 0x20000066ff657230 */ /* 0x000fe20000004100 */
[----:B------:R-:W-:Y:S01]  /*6150*/  F2FP.F16.E5M2.UNPACK_B R108, R98.H1 ;  /* 0x00000062ff6c723e */ /* 0x000fe200030004ff */
[----:B------:R-:W-:Y:S02]  /*6160*/  HADD2.F32 R98, -RZ, R100.H0_H0 ;  /* 0x20000064ff627230 */ /* 0x000fe40000004100 */
[C---:B------:R-:W-:Y:S01]  /*6170*/  FFMA R19, R81.reuse, R96, R19 ;  /* 0x0000006051137223 */ /* 0x040fe20000000013 */
[C---:B------:R-:W-:Y:S01]  /*6180*/  FFMA R0, R81.reuse, R97, R0 ;  /* 0x0000006151007223 */ /* 0x040fe20000000000 */
[----:B------:R-:W-:Y:S01]  /*6190*/  FFMA R2, R81, R99, R2 ;  /* 0x0000006351027223 */ /* 0x000fe20000000002 */
[----:B------:R-:W-:Y:S02]  /*61a0*/  HADD2.F32 R102, -RZ, R102.H1_H1 ;  /* 0x30000066ff667230 */ /* 0x000fe40000004100 */
[C---:B------:R-:W-:Y:S01]  /*61b0*/  FMUL R3, R78.reuse, R22 ;  /* 0x000000164e037220 */ /* 0x040fe20000400000 */
[----:B------:R-:W-:Y:S01]  /*61c0*/  HADD2.F32 R100, -RZ, R100.H1_H1 ;  /* 0x30000064ff647230 */ /* 0x000fe20000004100 */
[----:B------:R-:W-:Y:S01]  /*61d0*/  F2FP.SATFINITE.E5M2.F32.PACK_AB_MERGE_C R159, R19, R18, RZ ;  /* 0x00000012139f723e */ /* 0x000fe200048060ff */
[--C-:B------:R-:W-:Y:S02]  /*61e0*/  HADD2.F32 R105, -RZ, R106.reuse.H0_H0 ;  /* 0x2000006aff697230 */ /* 0x100fe40000004100 */
[----:B------:R-:W-:Y:S01]  /*61f0*/  FFMA R3, R81, R98, R3 ;  /* 0x0000006251037223 */ /* 0x000fe20000000003 */
[----:B------:R-:W-:Y:S01]  /*6200*/  HADD2.F32 R106, -RZ, R106.H1_H1 ;  /* 0x3000006aff6a7230 */ /* 0x000fe20000004100 */
[----:B------:R-:W-:Y:S01]  /*6210*/  F2FP.SATFINITE.E5M2.F32.PACK_AB_MERGE_C R159, R17, R16, R159 ;  /* 0x00000010119f723e */ /* 0x000fe2000480609f */
[----:B------:R-:W-:Y:S02]  /*6220*/  HADD2.F32 R109, -RZ, R110.H0_H0 ;  /* 0x2000006eff6d7230 */ /* 0x000fe40000004100 */
[C---:B------:R-:W-:Y:S01]  /*6230*/  FMUL R23, R78.reuse, R23 ;  /* 0x000000174e177220 */ /* 0x040fe20000400000 */
[--C-:B------:R-:W-:Y:S02]  /*6240*/  HADD2.F32 R103, -RZ, R104.reuse.H0_H0 ;  /* 0x20000068ff677230 */ /* 0x100fe40000004100 */
[C---:B------:R-:W-:Y:S01]  /*6250*/  FMUL R22, R78.reuse, R26 ;  /* 0x0000001a4e167220 */ /* 0x040fe20000400000 */
[----:B------:R-:W-:Y:S01]  /*6260*/  HADD2.F32 R104, -RZ, R104.H1_H1 ;  /* 0x30000068ff687230 */ /* 0x000fe20000004100 */
[----:B------:R1:W-:Y:S01]  /*6270*/  STS.128 [R168+UR43+0x2200], R156 ;  /* 0x0022009ca8007988 */ /* 0x0003e20008000c2b */
[C---:B------:R-:W-:Y:S01]  /*6280*/  FFMA R23, R81.reuse, R100, R23 ;  /* 0x0000006451177223 */ /* 0x040fe20000000017 */
[C---:B------:R-:W-:Y:S01]  /*6290*/  FFMA R20, R81.reuse, R101, R20 ;  /* 0x0000006551147223 */ /* 0x040fe20000000014 */
[C---:B------:R-:W-:Y:S01]  /*62a0*/  FFMA R21, R81.reuse, R102, R21 ;  /* 0x0000006651157223 */ /* 0x040fe20000000015 */
[----:B------:R-:W-:Y:S01]  /*62b0*/  FFMA R22, R81, R103, R22 ;  /* 0x0000006751167223 */ /* 0x000fe20000000016 */
[----:B------:R-:W-:Y:S01]  /*62c0*/  HADD2.F32 R110, -RZ, R110.H1_H1 ;  /* 0x3000006eff6e7230 */ /* 0x000fe20000004100 */
[----:B------:R-:W-:Y:S01]  /*62d0*/  F2FP.SATFINITE.E5M2.F32.PACK_AB_MERGE_C R161, R23, R3, RZ ;  /* 0x0000000317a1723e */ /* 0x000fe200048060ff */
[C---:B------:R-:W-:Y:S01]  /*62e0*/  FMUL R27, R78.reuse, R27 ;  /* 0x0000001b4e1b7220 */ /* 0x040fe20000400000 */
[--C-:B------:R-:W-:Y:S02]  /*62f0*/  HADD2.F32 R107, -RZ, R108.reuse.H0_H0 ;  /* 0x2000006cff6b7230 */ /* 0x100fe40000004100 */
[----:B------:R-:W-:Y:S01]  /*6300*/  FMUL R26, R78, R30 ;  /* 0x0000001e4e1a7220 */ /* 0x000fe20000400000 */
[----:B------:R-:W-:Y:S01]  /*6310*/  HADD2.F32 R108, -RZ, R108.H1_H1 ;  /* 0x3000006cff6c7230 */ /* 0x000fe20000004100 */
[----:B------:R-:W-:Y:S01]  /*6320*/  F2FP.SATFINITE.E5M2.F32.PACK_AB_MERGE_C R160, R2, R0, R161 ;  /* 0x0000000002a0723e */ /* 0x000fe200048060a1 */
[C---:B------:R-:W-:Y:S01]  /*6330*/  FFMA R27, R81.reuse, R104, R27 ;  /* 0x00000068511b7223 */ /* 0x040fe2000000001b */
[C---:B------:R-:W-:Y:S01]  /*6340*/  FFMA R24, R81.reuse, R105, R24 ;  /* 0x0000006951187223 */ /* 0x040fe20000000018 */
[C---:B------:R-:W-:Y:S01]  /*6350*/  FFMA R25, R81.reuse, R106, R25 ;  /* 0x0000006a51197223 */ /* 0x040fe20000000019 */
[----:B------:R-:W-:Y:S01]  /*6360*/  FFMA R26, R81, R107, R26 ;  /* 0x0000006b511a7223 */ /* 0x000fe2000000001a */
[C---:B------:R-:W-:Y:S01]  /*6370*/  FMUL R31, R78.reuse, R31 ;  /* 0x0000001f4e1f7220 */ /* 0x040fe20000400000 */
[--C-:B------:R-:W-:Y:S01]  /*6380*/  HADD2.F32 R111, -RZ, R112.reuse.H0_H0 ;  /* 0x20000070ff6f7230 */ /* 0x100fe20000004100 */
[----:B------:R-:W-:Y:S01]  /*6390*/  F2FP.SATFINITE.E5M2.F32.PACK_AB_MERGE_C R162, R27, R22, RZ ;  /* 0x000000161ba2723e */ /* 0x000fe200048060ff */
[----:B------:R-:W-:Y:S02]  /*63a0*/  HADD2.F32 R112, -RZ, R112.H1_H1 ;  /* 0x30000070ff707230 */ /* 0x000fe40000004100 */
[C---:B------:R-:W-:Y:S01]  /*63b0*/  FFMA R31, R81.reuse, R108, R31 ;  /* 0x0000006c511f7223 */ /* 0x040fe2000000001f */
[----:B------:R-:W-:Y:S01]  /*63c0*/  FFMA R28, R81, R109, R28 ;  /* 0x0000006d511c7223 */ /* 0x000fe2000000001c */
[----:B------:R-:W-:Y:S01]  /*63d0*/  F2FP.SATFINITE.E5M2.F32.PACK_AB_MERGE_C R161, R21, R20, R162 ;  /* 0x0000001415a1723e */ /* 0x000fe200048060a2 */
[----:B------:R-:W-:Y:S01]  /*63e0*/  FFMA R29, R81, R110, R29 ;  /* 0x0000006e511d7223 */ /* 0x000fe2000000001d */
[C---:B------:R-:W-:Y:S01]  /*63f0*/  FMUL R30, R78.reuse, R34 ;  /* 0x000000224e1e7220 */ /* 0x040fe20000400000 */
[----:B------:R-:W-:Y:S01]  /*6400*/  F2FP.SATFINITE.E5M2.F32.PACK_AB_MERGE_C R163, R31, R26, RZ ;  /* 0x0000001a1fa3723e */ /* 0x000fe200048060ff */
[C---:B------:R-:W-:Y:S01]  /*6410*/  FMUL R35, R78.reuse, R35 ;  /* 0x000000234e237220 */ /* 0x040fe20000400000 */
[--C-:B------:R-:W-:Y:S02]  /*6420*/  HADD2.F32 R115, -RZ, R116.reuse.H0_H0 ;  /* 0x20000074ff737230 */ /* 0x100fe40000004100 */
[----:B------:R-:W-:Y:S01]  /*6430*/  FFMA R30, R81, R111, R30 ;  /* 0x0000006f511e7223 */ /* 0x000fe2000000001e */
[----:B------:R-:W-:Y:S01]  /*6440*/  F2FP.SATFINITE.E5M2.F32.PACK_AB_MERGE_C R162, R25, R24, R163 ;  /* 0x0000001819a2723e */ /* 0x000fe200048060a3 */
[C---:B------:R-:W-:Y:S01]  /*6450*/  FFMA R35, R81.reuse, R112, R35 ;  /* 0x0000007051237223 */ /* 0x040fe20000000023 */
[C---:B------:R-:W-:Y:S01]  /*6460*/  FFMA R32, R81.reuse, R113, R32 ;  /* 0x0000007151207223 */ /* 0x040fe20000000020 */
[----:B------:R-:W-:Y:S01]  /*6470*/  FFMA R33, R81, R114, R33 ;  /* 0x0000007251217223 */ /* 0x000fe20000000021 */
[----:B------:R-:W-:Y:S02]  /*6480*/  HADD2.F32 R116, -RZ, R116.H1_H1 ;  /* 0x30000074ff747230 */ /* 0x000fe40000004100 */
        /* <DEDUP_REMOVED lines=9> */
[----:B------:R-:W-:Y:S01]  /*6520*/  HADD2.F32 R120, -RZ, R120.H1_H1 ;  /* 0x30000078ff787230 */ /* 0x000fe20000004100 */
[----:B------:R1:W-:Y:S01]  /*6530*/  STS.128 [R178+0x2010], R160 ;  /* 0x002010a0b2007388 */ /* 0x0003e20000000c00 */
[----:B------:R-:W-:Y:S01]  /*6540*/  F2FP.SATFINITE.E5M2.F32.PACK_AB_MERGE_C R184, R39, R34, RZ ;  /* 0x0000002227b8723e */ /* 0x000fe200048060ff */
[C---:B------:R-:W-:Y:S01]  /*6550*/  FMUL R38, R78.reuse, R42 ;  /* 0x0000002a4e267220 */ /* 0x040fe20000400000 */
[C---:B------:R-:W-:Y:S01]  /*6560*/  FMUL R43, R78.reuse, R43 ;  /* 0x0000002b4e2b7220 */ /* 0x040fe20000400000 */
[--C-:B------:R-:W-:Y:S01]  /*6570*/  HADD2.F32 R123, -RZ, R124.reuse.H0_H0 ;  /* 0x2000007cff7b7230 */ /* 0x100fe20000004100 */
[----:B------:R-:W-:Y:S01]  /*6580*/  F2FP.SATFINITE.E5M2.F32.PACK_AB_MERGE_C R184, R33, R32, R184 ;  /* 0x0000002021b8723e */ /* 0x000fe200048060b8 */
[C---:B------:R-:W-:Y:S01]  /*6590*/  FFMA R38, R81.reuse, R119, R38 ;  /* 0x0000007751267223 */ /* 0x040fe20000000026 */
        /* <DEDUP_REMOVED lines=12> */
[C---:B------:R-:W-:Y:S01]  /*6660*/  FFMA R45, R81.reuse, R126, R45 ;  /* 0x0000007e512d7223 */ /* 0x040fe2000000002d */
[----:B------:R-:W-:Y:S02]  /*6670*/  HADD2.F32 R128, -RZ, R128.H1_H1 ;  /* 0x30000080ff807230 */ /* 0x000fe40000004100 */
[C---:B------:R-:W-:Y:S01]  /*6680*/  FMUL R46, R78.reuse, R50 ;  /* 0x000000324e2e7220 */ /* 0x040fe20000400000 */
[C---:B------:R-:W-:Y:S01]  /*6690*/  FMUL R51, R78.reuse, R51 ;  /* 0x000000334e337220 */ /* 0x040fe20000400000 */
[--C-:B------:R-:W-:Y:S02]  /*66a0*/  HADD2.F32 R131, -RZ, R132.reuse.H0_H0 ;  /* 0x20000084ff837230 */ /* 0x100fe40000004100 */
[C---:B------:R-:W-:Y:S01]  /*66b0*/  FMUL R50, R78.reuse, R54 ;  /* 0x000000364e327220 */ /* 0x040fe20000400000 */
[C---:B------:R-:W-:Y:S01]  /*66c0*/  FFMA R46, R81.reuse, R127, R46 ;  /* 0x0000007f512e7223 */ /* 0x040fe2000000002e */
[----:B------:R-:W-:Y:S02]  /*66d0*/  HADD2.F32 R132, -RZ, R132.H1_H1 ;  /* 0x30000084ff847230 */ /* 0x000fe40000004100 */
[C---:B------:R-:W-:Y:S01]  /*66e0*/  FFMA R51, R81.reuse, R128, R51 ;  /* 0x0000008051337223 */ /* 0x040fe20000000033 */
[C---:B------:R-:W-:Y:S01]  /*66f0*/  FMUL R55, R78.reuse, R55 ;  /* 0x000000374e377220 */ /* 0x040fe20000400000 */
[C---:B------:R-:W-:Y:S01]  /*6700*/  FFMA R48, R81.reuse, R129, R48 ;  /* 0x0000008151307223 */ /* 0x040fe20000000030 */
[C---:B------:R-:W-:Y:S01]  /*6710*/  FFMA R49, R81.reuse, R130, R49 ;  /* 0x0000008251317223 */ /* 0x040fe20000000031 */
[--C-:B------:R-:W-:Y:S02]  /*6720*/  HADD2.F32 R135, -RZ, R136.reuse.H0_H0 ;  /* 0x20000088ff877230 */ /* 0x100fe40000004100 */
[C---:B------:R-:W-:Y:S01]  /*6730*/  FFMA R50, R81.reuse, R131, R50 ;  /* 0x0000008351327223 */ /* 0x040fe20000000032 */
[----:B------:R-:W-:Y:S02]  /*6740*/  HADD2.F32 R136, -RZ, R136.H1_H1 ;  /* 0x30000088ff887230 */ /* 0x000fe40000004100 */
[C---:B------:R-:W-:Y:S01]  /*6750*/  FMUL R54, R78.reuse, R58 ;  /* 0x0000003a4e367220 */ /* 0x040fe20000400000 */
        /* <DEDUP_REMOVED lines=16> */
[----:B------:R-:W-:Y:S01]  /*6860*/  FFMA R63, R81, R140, R63 ;  /* 0x0000008c513f7223 */ /* 0x000fe2000000003f */
[----:B------:R-:W-:Y:S01]  /*6870*/  FMUL R67, R78, R67 ;  /* 0x000000434e437220 */ /* 0x000fe20000400000 */
[----:B------:R-:W-:Y:S01]  /*6880*/  F2FP.SATFINITE.E5M2.F32.PACK_AB_MERGE_C R186, R47, R42, RZ ;  /* 0x0000002a2fba723e */ /* 0x000fe200048060ff */
[----:B------:R-:W-:Y:S01]  /*6890*/  FFMA R60, R81, R83, R60 ;  /* 0x00000053513c7223 */ /* 0x000fe2000000003c */
[----:B------:R-:W-:Y:S01]  /*68a0*/  F2FP.SATFINITE.E5M2.F32.PACK_AB_MERGE_C R187, R51, R46, RZ ;  /* 0x0000002e33bb723e */ /* 0x000fe200048060ff */
[C---:B------:R-:W-:Y:S01]  /*68b0*/  FFMA R61, R81.reuse, R80, R61 ;  /* 0x00000050513d7223 */ /* 0x040fe2000000003d */
[C---:B------:R-:W-:Y:S01]  /*68c0*/  FFMA R62, R81.reuse, R85, R62 ;  /* 0x00000055513e7223 */ /* 0x040fe2000000003e */
[----:B------:R-:W-:Y:S01]  /*68d0*/  FFMA R67, R81, R82, R67 ;  /* 0x0000005251437223 */ /* 0x000fe20000000043 */
[----:B------:R-:W-:Y:S02]  /*68e0*/  F2FP.SATFINITE.E5M2.F32.PACK_AB_MERGE_C R186, R41, R40, R186 ;  /* 0x0000002829ba723e */ /* 0x000fe400048060ba */
[----:B------:R-:W-:Y:S02]  /*68f0*/  F2FP.SATFINITE.E5M2.F32.PACK_AB_MERGE_C R187, R45, R44, R187 ;  /* 0x0000002c2dbb723e */ /* 0x000fe400048060bb */
[----:B------:R-:W-:Y:S02]  /*6900*/  F2FP.SATFINITE.E5M2.F32.PACK_AB_MERGE_C R188, R55, R50, RZ ;  /* 0x0000003237bc723e */ /* 0x000fe400048060ff */
[----:B------:R-:W-:Y:S01]  /*6910*/  F2FP.SATFINITE.E5M2.F32.PACK_AB_MERGE_C R189, R59, R54, RZ ;  /* 0x000000363bbd723e */ /* 0x000fe200048060ff */
[----:B------:R1:W-:Y:S01]  /*6920*/  STS.128 [R177+0x2020], R184 ;  /* 0x002020b8b1007388 */ /* 0x0003e20000000c00 */
[----:B------:R-:W-:Y:S02]  /*6930*/  F2FP.SATFINITE.E5M2.F32.PACK_AB_MERGE_C R190, R63, R58, RZ ;  /* 0x0000003a3fbe723e */ /* 0x000fe400048060ff */
[----:B------:R-:W-:Y:S02]  /*6940*/  F2FP.SATFINITE.E5M2.F32.PACK_AB_MERGE_C R182, R67, R62, RZ ;  /* 0x0000003e43b6723e */ /* 0x000fe400048060ff */
[----:B------:R-:W-:Y:S02]  /*6950*/  F2FP.SATFINITE.E5M2.F32.PACK_AB_MERGE_C R188, R49, R48, R188 ;  /* 0x0000003031bc723e */ /* 0x000fe400048060bc */
[----:B------:R-:W-:Y:S02]  /*6960*/  F2FP.SATFINITE.E5M2.F32.PACK_AB_MERGE_C R189, R53, R52, R189 ;  /* 0x0000003435bd723e */ /* 0x000fe400048060bd */
[----:B------:R-:W-:Y:S02]  /*6970*/  F2FP.SATFINITE.E5M2.F32.PACK_AB_MERGE_C R190, R57, R56, R190 ;  /* 0x0000003839be723e */ /* 0x000fe400048060be */
[----:B------:R-:W-:Y:S02]  /*6980*/  F2FP.SATFINITE.E5M2.F32.PACK_AB_MERGE_C R191, R61, R60, R182 ;  /* 0x0000003c3dbf723e */ /* 0x000fe400048060b6 */
[----:B------:R-:W-:Y:S03]  /*6990*/  IADD3 R76, PT, PT, R76, 0x1, RZ ;  /* 0x000000014c4c7810 */ /* 0x000fe60007ffe0ff */
[----:B------:R1:W-:Y:S01]  /*69a0*/  STS.128 [R176+0x2030], R188 ;  /* 0x002030bcb0007388 */ /* 0x0003e20000000c00 */
[----:B------:R-:W-:Y:S01]  /*69b0*/  @!PT LDS RZ, [RZ] ;  /* 0x00000000fffff984 */ /* 0x000fe20000000800 */
[----:B------:R-:W-:Y:S01]  /*69c0*/  @!PT LDS RZ, [RZ] ;  /* 0x00000000fffff984 */ /* 0x000fe20000000800 */
[----:B------:R-:W-:Y:S01]  /*69d0*/  @!PT LDS RZ, [RZ] ;  /* 0x00000000fffff984 */ /* 0x000fe20000000800 */
[----:B------:R-:W-:Y:S01]  /*69e0*/  @!PT LDS RZ, [RZ] ;  /* 0x00000000fffff984 */ /* 0x000fe20000000800 */
[----:B------:R3:W-:Y:S07]  /*69f0*/  MEMBAR.ALL.CTA ;  /* 0x0000000000007992 */ /* 0x0007ee0000008000 */
[----:B---3--:R-:W3:Y:S02]  /*6a00*/  FENCE.VIEW.ASYNC.S ;  /* 0x00000000000073c6 */ /* 0x008ee40000000000 */
[----:B---3--:R-:W-:Y:S06]  /*6a10*/  BAR.SYNC.DEFER_BLOCKING 0x1, 0x80 ;  /* 0x0042000000007b1d */ /* 0x008fec0000010000 */
[----:B------:R-:W-:Y:S05]  /*6a20*/  @P0 BRA `(.L_x_97) ;  /* 0x0000000000340947 */ /* 0x000fea0003800000 */
[----:B------:R-:W-:Y:S01]  /*6a30*/  UIADD3 UR12, UPT, UPT, UR43, 0x2200, URZ ;  /* 0x000022002b0c7890 */ /* 0x000fe2000fffe0ff */
[----:B------:R-:W-:Y:S01]  /*6a40*/  R2UR UR9, R155 ;  /* 0x000000009b0972ca */ /* 0x000fe200000e0000 */
[----:B------:R-:W-:Y:S01]  /*6a50*/  UIADD3 UR10, UP0, UPT, UR46, 0x680, URZ ;  /* 0x000006802e0a7890 */ /* 0x000fe2000ff1e0ff */
[----:B------:R-:W-:Y:S01]  /*6a60*/  R2UR UR8, R165 ;  /* 0x00000000a50872ca */ /* 0x000fe200000e0000 */
[----:B------:R-:W-:Y:S02]  /*6a70*/  UMOV UR7, UR36 ;  /* 0x0000002400077c82 */ /* 0x000fe40008000000 */
[----:B------:R-:W-:Y:S01]  /*6a80*/  IMAD.U32 R179, RZ, RZ, UR12 ;  /* 0x0000000cffb37e24 */ /* 0x000fe2000f8e00ff */
[----:B------:R-:W-:Y:S04]  /*6a90*/  UIADD3.X UR11, UPT, UPT, URZ, UR47, URZ, UP0, !UPT ;  /* 0x0000002fff0b7290 */ /* 0x000fe800087fe4ff */
[----:B------:R-:W-:Y:S03]  /*6aa0*/  R2UR UR4, R179 ;  /* 0x00000000b30472ca */ /* 0x000fe600000e0000 */
[----:B------:R-:W-:Y:S02]  /*6ab0*/  USHF.L.U32 UR5, UR9, 0x6, URZ ;  /* 0x0000000609057899 */ /* 0x000fe400080006ff */
[----:B------:R-:W-:Y:S09]  /*6ac0*/  USHF.L.U32 UR6, UR8, 0x7, URZ ;  /* 0x0000000708067899 */ /* 0x000ff200080006ff */
[----:B------:R3:W-:Y:S01]  /*6ad0*/  UTMASTG.3D [UR4], [UR10] ;  /* 0x000000040a0073b5 */ /* 0x0007e20008010000 */
[----:B------:R0:W-:Y:S01]  /*6ae0*/  UTMACMDFLUSH ;  /* 0x00000000000079b7 */ /* 0x0001e20000000000 */
[----:B---3--:R-:W-:Y:S04]  /*6af0*/  DEPBAR.LE SB0, 0x0 ;  /* 0x000080000000791a */ /* 0x008fe80000000000 */
.L_x_97:
[----:B------:R-:W-:Y:S05]  /*6b00*/  BSYNC.RECONVERGENT B0 ;  /* 0x0000000000007941 */ /* 0x000fea0003800200 */
.L_x_96:
[----:B------:R-:W-:Y:S01]  /*6b10*/  BAR.SYNC.DEFER_BLOCKING 0x1, 0x80 ;  /* 0x0042000000007b1d */ /* 0x000fe20000010000 */
[----:B------:R-:W-:Y:S01]  /*6b20*/  ISETP.NE.AND P2, PT, R180, RZ, PT ;  /* 0x000000ffb400720c */ /* 0x000fe20003f45270 */
[----:B------:R-:W-:Y:S01]  /*6b30*/  IMAD.IADD R155, R75, 0x1, R143 ;  /* 0x000000014b9b7824 */ /* 0x000fe200078e028f */
[----:B------:R-:W-:Y:S01]  /*6b40*/  ISETP.NE.AND P0, PT, R181, 0x2, PT ;  /* 0x00000002b500780c */ /* 0x000fe20003f05270 */
[----:B------:R-:W-:Y:S01]  /*6b50*/  IMAD.IADD R165, R77, 0x1, R154 ;  /* 0x000000014da57824 */ /* 0x000fe200078e029a */
[----:B------:R-:W-:Y:S02]  /*6b60*/  ISETP.NE.AND P1, PT, R76, 0x4, PT ;  /* 0x000000044c00780c */ /* 0x000fe40003f25270 */
[----:B------:R-:W-:Y:S02]  /*6b70*/  SEL R3, RZ, 0x1, P0 ;  /* 0x00000001ff037807 */ /* 0x000fe40000000000 */
[----:B------:R-:W-:Y:S02]  /*6b80*/  SEL R0, RZ, 0x1, P1 ;  /* 0x00000001ff007807 */ /* 0x000fe40000800000 */
[----:B------:R-:W-:Y:S02]  /*6b90*/  LOP3.LUT R174, R174, R3, RZ, 0x3c, !PT ;  /* 0x00000003aeae7212 */ /* 0x000fe400078e3cff */
[----:B------:R-:W-:Y:S02]  /*6ba0*/  LOP3.LUT R175, R175, R0, RZ, 0x3c, !PT ;  /* 0x00000000afaf7212 */ /* 0x000fe400078e3cff */
[----:B------:R-:W-:Y:S02]  /*6bb0*/  @P2 R2UR UR36, R171 ;  /* 0x00000000ab2422ca */ /* 0x000fe400000e0000 */
[----:B------:R-:W-:Y:S02]  /*6bc0*/  SEL R181, R181, RZ, P0 ;  /* 0x000000ffb5b57207 */ /* 0x000fe40000000000 */
[----:B------:R-:W-:Y:S01]  /*6bd0*/  SEL R76, R76, RZ, P1 ;  /* 0x000000ff4c4c7207 */ /* 0x000fe20000800000 */
[----:B------:R-:W-:Y:S10]  /*6be0*/  @P2 BRA `(.L_x_98) ;  /* 0xffffffdc00702947 */ /* 0x000ff4000383ffff */
[----:B------:R-:W-:Y:S05]  /*6bf0*/  EXIT ;  /* 0x000000000000794d */ /* 0x000fea0003800000 */
.L_x_19:
[----:B--2---:R2:W1:Y:S02]  /*6c00*/  SYNCS.PHASECHK.TRANS64.TRYWAIT P0, [R3+URZ+0x110], R2 ;  /* 0x00011002030075a7 */ /* 0x00446400080011ff */
[----:B-1----:R-:W-:Y:S05]  /*6c10*/  @!P0 NANOSLEEP.SYNCS 0x989680 ;  /* 0x009896800000895d */ /* 0x002fea0003900000 */
[----:B------:R-:W1:Y:S02]  /*6c20*/  @!P0 SYNCS.PHASECHK.TRANS64 P0, [R3+URZ+0x110], R2 ;  /* 0x00011002030085a7 */ /* 0x000e6400080010ff */
[----:B-1----:R-:W-:Y:S05]  /*6c30*/  @!P0 BRA `(.L_x_19) ;  /* 0xfffffffc00f08947 */ /* 0x002fea000383ffff */
[----:B------:R-:W-:Y:S05]  /*6c40*/  BRA `(.L_x_99) ;  /* 0xffffffa8006c7947 */ /* 0x000fea000383ffff */
.L_x_22:
[----:B-1----:R-:W-:-:S07]  /*6c50*/  MOV R2, UR33 ;  /* 0x0000002100027c02 */ /* 0x002fce0008000f00 */
.L_x_100:
[----:B-1----:R1:W2:Y:S02]  /*6c60*/  SYNCS.PHASECHK.TRANS64.TRYWAIT P0, [R2+URZ+0x40], R5 ;  /* 0x00004005020075a7 */ /* 0x0022a400080011ff */
[----:B--2---:R-:W-:Y:S05]  /*6c70*/  @!P0 NANOSLEEP.SYNCS 0x989680 ;  /* 0x009896800000895d */ /* 0x004fea0003900000 */
[----:B------:R-:W2:Y:S02]  /*6c80*/  @!P0 SYNCS.PHASECHK.TRANS64 P0, [R2+URZ+0x40], R5 ;  /* 0x00004005020085a7 */ /* 0x000ea400080010ff */
[----:B--2---:R-:W-:Y:S05]  /*6c90*/  @!P0 BRA `(.L_x_100) ;  /* 0xfffffffc00f08947 */ /* 0x004fea000383ffff */
[----:B------:R-:W-:Y:S05]  /*6ca0*/  BRA `(.L_x_21) ;  /* 0xffffffa800bc7947 */ /* 0x000fea000383ffff */
.L_x_28:
[----:B-1----:R-:W-:-:S07]  /*6cb0*/  MOV R2, UR17 ;  /* 0x0000001100027c02 */ /* 0x002fce0008000f00 */
.L_x_101:
[----:B-1----:R1:W2:Y:S02]  /*6cc0*/  SYNCS.PHASECHK.TRANS64.TRYWAIT P0, [R2+URZ+0x40], R5 ;  /* 0x00004005020075a7 */ /* 0x0022a400080011ff */
[----:B--2---:R-:W-:Y:S05]  /*6cd0*/  @!P0 NANOSLEEP.SYNCS 0x989680 ;  /* 0x009896800000895d */ /* 0x004fea0003900000 */
[----:B------:R-:W2:Y:S02]  /*6ce0*/  @!P0 SYNCS.PHASECHK.TRANS64 P0, [R2+URZ+0x40], R5 ;  /* 0x00004005020085a7 */ /* 0x000ea400080010ff */
[----:B--2---:R-:W-:Y:S05]  /*6cf0*/  @!P0 BRA `(.L_x_101) ;  /* 0xfffffffc00f08947 */ /* 0x004fea000383ffff */
[----:B------:R-:W-:Y:S05]  /*6d00*/  BRA `(.L_x_27) ;  /* 0xffffffac00647947 */ /* 0x000fea000383ffff */
.L_x_32:
[----:B-1----:R1:W2:Y:S02]  /*6d10*/  SYNCS.PHASECHK.TRANS64.TRYWAIT P0, [R2+URZ+0xa0], R3 ;  /* 0x0000a003020075a7 */ /* 0x0022a400080011ff */
[----:B--2---:R-:W-:Y:S05]  /*6d20*/  @!P0 NANOSLEEP.SYNCS 0x989680 ;  /* 0x009896800000895d */ /* 0x004fea0003900000 */
[----:B------:R-:W2:Y:S02]  /*6d30*/  @!P0 SYNCS.PHASECHK.TRANS64 P0, [R2+URZ+0xa0], R3 ;  /* 0x0000a003020085a7 */ /* 0x000ea400080010ff */
[----:B--2---:R-:W-:Y:S05]  /*6d40*/  @!P0 BRA `(.L_x_32) ;  /* 0xfffffffc00f08947 */ /* 0x004fea000383ffff */
[----:B------:R-:W-:Y:S05]  /*6d50*/  BRA `(.L_x_102) ;  /* 0xffffffac00f47947 */ /* 0x000fea000383ffff */
.L_x_36:
[----:B----4-:R-:W-:-:S07]  /*6d60*/  MOV R0, UR5 ;  /* 0x0000000500007c02 */ /* 0x010fce0008000f00 */
.L_x_103:
[----:B-1----:R1:W2:Y:S02]  /*6d70*/  SYNCS.PHASECHK.TRANS64.TRYWAIT P0, [R0+URZ], R3 ;  /* 0x00000003000075a7 */ /* 0x0022a400080011ff */
[----:B--2---:R-:W-:Y:S05]  /*6d80*/  @!P0 NANOSLEEP.SYNCS 0x989680 ;  /* 0x009896800000895d */ /* 0x004fea0003900000 */
[----:B------:R-:W2:Y:S02]  /*6d90*/  @!P0 SYNCS.PHASECHK.TRANS64 P0, [R0+URZ], R3 ;  /* 0x00000003000085a7 */ /* 0x000ea400080010ff */
[----:B--2---:R-:W-:Y:S05]  /*6da0*/  @!P0 BRA `(.L_x_103) ;  /* 0xfffffffc00f08947 */ /* 0x004fea000383ffff */
[----:B------:R-:W-:Y:S05]  /*6db0*/  BRA `(.L_x_104) ;  /* 0xffffffb400647947 */ /* 0x000fea000383ffff */
.L_x_37:
[----:B----4-:R-:W-:-:S07]  /*6dc0*/  MOV R0, UR5 ;  /* 0x0000000500007c02 */ /* 0x010fce0008000f00 */
.L_x_105:
[----:B-1----:R1:W2:Y:S02]  /*6dd0*/  SYNCS.PHASECHK.TRANS64.TRYWAIT P0, [R0+URZ], R3 ;  /* 0x00000003000075a7 */ /* 0x0022a400080011ff */
[----:B--2---:R-:W-:Y:S05]  /*6de0*/  @!P0 NANOSLEEP.SYNCS 0x989680 ;  /* 0x009896800000895d */ /* 0x004fea0003900000 */
[----:B------:R-:W2:Y:S02]  /*6df0*/  @!P0 SYNCS.PHASECHK.TRANS64 P0, [R0+URZ], R3 ;  /* 0x00000003000085a7 */ /* 0x000ea400080010ff */
[----:B--2---:R-:W-:Y:S05]  /*6e00*/  @!P0 BRA `(.L_x_105) ;  /* 0xfffffffc00f08947 */ /* 0x004fea000383ffff */
[----:B------:R-:W-:Y:S05]  /*6e10*/  BRA `(.L_x_106) ;  /* 0xffffffb400707947 */ /* 0x000fea000383ffff */
.L_x_38:
[----:B----4-:R-:W-:-:S07]  /*6e20*/  MOV R0, UR5 ;  /* 0x0000000500007c02 */ /* 0x010fce0008000f00 */
.L_x_107:
[----:B-1----:R1:W2:Y:S02]  /*6e30*/  SYNCS.PHASECHK.TRANS64.TRYWAIT P0, [R0+URZ], R3 ;  /* 0x00000003000075a7 */ /* 0x0022a400080011ff */
[----:B--2---:R-:W-:Y:S05]  /*6e40*/  @!P0 NANOSLEEP.SYNCS 0x989680 ;  /* 0x009896800000895d */ /* 0x004fea0003900000 */
[----:B------:R-:W2:Y:S02]  /*6e50*/  @!P0 SYNCS.PHASECHK.TRANS64 P0, [R0+URZ], R3 ;  /* 0x00000003000085a7 */ /* 0x000ea400080010ff */
[----:B--2---:R-:W-:Y:S05]  /*6e60*/  @!P0 BRA `(.L_x_107) ;  /* 0xfffffffc00f08947 */ /* 0x004fea000383ffff */
[----:B------:R-:W-:Y:S05]  /*6e70*/  BRA `(.L_x_108) ;  /* 0xffffffb4007c7947 */ /* 0x000fea000383ffff */
.L_x_39:
[----:B----4-:R-:W-:-:S07]  /*6e80*/  MOV R0, UR5 ;  /* 0x0000000500007c02 */ /* 0x010fce0008000f00 */
.L_x_109:
[----:B-1----:R1:W2:Y:S02]  /*6e90*/  SYNCS.PHASECHK.TRANS64.TRYWAIT P0, [R0+URZ], R3 ;  /* 0x00000003000075a7 */ /* 0x0022a400080011ff */
[----:B--2---:R-:W-:Y:S05]  /*6ea0*/  @!P0 NANOSLEEP.SYNCS 0x989680 ;  /* 0x009896800000895d */ /* 0x004fea0003900000 */
[----:B------:R-:W2:Y:S02]  /*6eb0*/  @!P0 SYNCS.PHASECHK.TRANS64 P0, [R0+URZ], R3 ;  /* 0x00000003000085a7 */ /* 0x000ea400080010ff */
[----:B--2---:R-:W-:Y:S05]  /*6ec0*/  @!P0 BRA `(.L_x_109) ;  /* 0xfffffffc00f08947 */ /* 0x004fea000383ffff */
[----:B------:R-:W-:Y:S05]  /*6ed0*/  BRA `(.L_x_110) ;  /* 0xffffffb400887947 */ /* 0x000fea000383ffff */
.L_x_40:
[----:B----4-:R-:W-:-:S07]  /*6ee0*/  MOV R0, UR5 ;  /* 0x0000000500007c02 */ /* 0x010fce0008000f00 */
.L_x_111:
[----:B-1----:R1:W2:Y:S02]  /*6ef0*/  SYNCS.PHASECHK.TRANS64.TRYWAIT P0, [R0+URZ], R3 ;  /* 0x00000003000075a7 */ /* 0x0022a400080011ff */
[----:B--2---:R-:W-:Y:S05]  /*6f00*/  @!P0 NANOSLEEP.SYNCS 0x989680 ;  /* 0x009896800000895d */ /* 0x004fea0003900000 */
[----:B------:R-:W2:Y:S02]  /*6f10*/  @!P0 SYNCS.PHASECHK.TRANS64 P0, [R0+URZ], R3 ;  /* 0x00000003000085a7 */ /* 0x000ea400080010ff */
[----:B--2---:R-:W-:Y:S05]  /*6f20*/  @!P0 BRA `(.L_x_111) ;  /* 0xfffffffc00f08947 */ /* 0x004fea000383ffff */
[----:B------:R-:W-:Y:S05]  /*6f30*/  BRA `(.L_x_112) ;  /* 0xffffffb400947947 */ /* 0x000fea000383ffff */
.L_x_41:
[----:B----4-:R-:W-:-:S07]  /*6f40*/  MOV R0, UR5 ;  /* 0x0000000500007c02 */ /* 0x010fce0008000f00 */
.L_x_113:
[----:B-1----:R1:W2:Y:S02]  /*6f50*/  SYNCS.PHASECHK.TRANS64.TRYWAIT P0, [R0+URZ], R3 ;  /* 0x00000003000075a7 */ /* 0x0022a400080011ff */
[----:B--2---:R-:W-:Y:S05]  /*6f60*/  @!P0 NANOSLEEP.SYNCS 0x989680 ;  /* 0x009896800000895d */ /* 0x004fea0003900000 */
[----:B------:R-:W2:Y:S02]  /*6f70*/  @!P0 SYNCS.PHASECHK.TRANS64 P0, [R0+URZ], R3 ;  /* 0x00000003000085a7 */ /* 0x000ea400080010ff */
[----:B--2---:R-:W-:Y:S05]  /*6f80*/  @!P0 BRA `(.L_x_113) ;  /* 0xfffffffc00f08947 */ /* 0x004fea000383ffff */
[----:B------:R-:W-:Y:S05]  /*6f90*/  BRA `(.L_x_114) ;  /* 0xffffffb400a07947 */ /* 0x000fea000383ffff */
.L_x_42:
[----:B----4-:R-:W-:-:S07]  /*6fa0*/  MOV R0, UR5 ;  /* 0x0000000500007c02 */ /* 0x010fce0008000f00 */
.L_x_115:
[----:B-1----:R1:W2:Y:S02]  /*6fb0*/  SYNCS.PHASECHK.TRANS64.TRYWAIT P0, [R0+URZ], R3 ;  /* 0x00000003000075a7 */ /* 0x0022a400080011ff */
[----:B--2---:R-:W-:Y:S05]  /*6fc0*/  @!P0 NANOSLEEP.SYNCS 0x989680 ;  /* 0x009896800000895d */ /* 0x004fea0003900000 */
[----:B------:R-:W2:Y:S02]  /*6fd0*/  @!P0 SYNCS.PHASECHK.TRANS64 P0, [R0+URZ], R3 ;  /* 0x00000003000085a7 */ /* 0x000ea400080010ff */
[----:B--2---:R-:W-:Y:S05]  /*6fe0*/  @!P0 BRA `(.L_x_115) ;  /* 0xfffffffc00f08947 */ /* 0x004fea000383ffff */
[----:B------:R-:W-:Y:S05]  /*6ff0*/  BRA `(.L_x_116) ;  /* 0xffffffb400ac7947 */ /* 0x000fea000383ffff */
.L_x_45:
[----:B-1----:R1:W2:Y:S02]  /*7000*/  SYNCS.PHASECHK.TRANS64.TRYWAIT P0, [R0+URZ+0x100], R5 ;  /* 0x00010005000075a7 */ /* 0x0022a400080011ff */
[----:B--2---:R-:W-:Y:S05]  /*7010*/  @!P0 NANOSLEEP.SYNCS 0x989680 ;  /* 0x009896800000895d */ /* 0x004fea0003900000 */
[----:B------:R-:W2:Y:S02]  /*7020*/  @!P0 SYNCS.PHASECHK.TRANS64 P0, [R0+URZ+0x100], R5 ;  /* 0x00010005000085a7 */ /* 0x000ea400080010ff */
[----:B--2---:R-:W-:Y:S05]  /*7030*/  @!P0 BRA `(.L_x_45) ;  /* 0xfffffffc00f08947 */ /* 0x004fea000383ffff */
[----:B------:R-:W-:Y:S05]  /*7040*/  BRA `(.L_x_117) ;  /* 0xffffffb800087947 */ /* 0x000fea000383ffff */
.L_x_46:
[----:B------:R-:W-:-:S07]  /*7050*/  MOV R0, UR5 ;  /* 0x0000000500007c02 */ /* 0x000fce0008000f00 */
.L_x_118:
[----:B-1----:R1:W2:Y:S02]  /*7060*/  SYNCS.PHASECHK.TRANS64.TRYWAIT P0, [R0+URZ+0xb0], R5 ;  /* 0x0000b005000075a7 */ /* 0x0022a400080011ff */
[----:B--2---:R-:W-:Y:S05]  /*7070*/  @!P0 NANOSLEEP.SYNCS 0x989680 ;  /* 0x009896800000895d */ /* 0x004fea0003900000 */
[----:B------:R-:W2:Y:S02]  /*7080*/  @!P0 SYNCS.PHASECHK.TRANS64 P0, [R0+URZ+0xb0], R5 ;  /* 0x0000b005000085a7 */ /* 0x000ea400080010ff */
[----:B--2---:R-:W-:Y:S05]  /*7090*/  @!P0 BRA `(.L_x_118) ;  /* 0xfffffffc00f08947 */ /* 0x004fea000383ffff */
[----:B------:R-:W-:Y:S05]  /*70a0*/  BRA `(.L_x_119) ;  /* 0xffffffb800187947 */ /* 0x000fea000383ffff */
.L_x_47:
[----:B-1----:R1:W2:Y:S02]  /*70b0*/  SYNCS.PHASECHK.TRANS64.TRYWAIT P1, [R0+URZ+0xa0], R5 ;  /* 0x0000a005000075a7 */ /* 0x0022a400080211ff */
[----:B--2---:R-:W-:Y:S05]  /*70c0*/  @!P1 NANOSLEEP.SYNCS 0x989680 ;  /* 0x009896800000995d */ /* 0x004fea0003900000 */
[----:B------:R-:W2:Y:S02]  /*70d0*/  @!P1 SYNCS.PHASECHK.TRANS64 P1, [R0+URZ+0xa0], R5 ;  /* 0x0000a005000095a7 */ /* 0x000ea400080210ff */
[----:B--2---:R-:W-:Y:S05]  /*70e0*/  @!P1 BRA `(.L_x_47) ;  /* 0xfffffffc00f09947 */ /* 0x004fea000383ffff */
[----:B------:R-:W-:Y:S05]  /*70f0*/  BRA `(.L_x_120) ;  /* 0xffffffb800487947 */ /* 0x000fea000383ffff */
.L_x_50:
[----:B------:R-:W-:-:S07]  /*7100*/  MOV R0, UR5 ;  /* 0x0000000500007c02 */ /* 0x000fce0008000f00 */
.L_x_121:
[----:B-1----:R1:W2:Y:S02]  /*7110*/  SYNCS.PHASECHK.TRANS64.TRYWAIT P0, [R0+URZ+0xb0], R3 ;  /* 0x0000b003000075a7 */ /* 0x0022a400080011ff */
[----:B--2---:R-:W-:Y:S05]  /*7120*/  @!P0 NANOSLEEP.SYNCS 0x989680 ;  /* 0x009896800000895d */ /* 0x004fea0003900000 */
[----:B------:R-:W2:Y:S02]  /*7130*/  @!P0 SYNCS.PHASECHK.TRANS64 P0, [R0+URZ+0xb0], R3 ;  /* 0x0000b003000085a7 */ /* 0x000ea400080010ff */
[----:B--2---:R-:W-:Y:S05]  /*7140*/  @!P0 BRA `(.L_x_121) ;  /* 0xfffffffc00f08947 */ /* 0x004fea000383ffff */
[----:B------:R-:W-:Y:S05]  /*7150*/  BRA `(.L_x_49) ;  /* 0xffffffb8009c7947 */ /* 0x000fea000383ffff */
.L_x_57:
[----:B-1----:R1:W2:Y:S02]  /*7160*/  SYNCS.PHASECHK.TRANS64.TRYWAIT P1, [R0+URZ+0xa0], R5 ;  /* 0x0000a005000075a7 */ /* 0x0022a400080211ff */
[----:B--2---:R-:W-:Y:S05]  /*7170*/  @!P1 NANOSLEEP.SYNCS 0x989680 ;  /* 0x009896800000995d */ /* 0x004fea0003900000 */
[----:B------:R-:W2:Y:S02]  /*7180*/  @!P1 SYNCS.PHASECHK.TRANS64 P1, [R0+URZ+0xa0], R5 ;  /* 0x0000a005000095a7 */ /* 0x000ea400080210ff */
[----:B--2---:R-:W-:Y:S05]  /*7190*/  @!P1 BRA `(.L_x_57) ;  /* 0xfffffffc00f09947 */ /* 0x004fea000383ffff */
[----:B------:R-:W-:Y:S05]  /*71a0*/  BRA `(.L_x_122) ;  /* 0xffffffc0000c7947 */ /* 0x000fea000383ffff */
.L_x_58:
[----:B------:R-:W-:-:S07]  /*71b0*/  MOV R3, UR7 ;  /* 0x0000000700037c02 */ /* 0x000fce0008000f00 */
.L_x_123:
[----:B-1----:R1:W2:Y:S02]  /*71c0*/  SYNCS.PHASECHK.TRANS64.TRYWAIT P0, [R3+URZ+0xe0], R0 ;  /* 0x0000e000030075a7 */ /* 0x0022a400080011ff */
[----:B--2---:R-:W-:Y:S05]  /*71d0*/  @!P0 NANOSLEEP.SYNCS 0x989680 ;  /* 0x009896800000895d */ /* 0x004fea0003900000 */
[----:B------:R-:W2:Y:S02]  /*71e0*/  @!P0 SYNCS.PHASECHK.TRANS64 P0, [R3+URZ+0xe0], R0 ;  /* 0x0000e000030085a7 */ /* 0x000ea400080010ff */
[----:B--2---:R-:W-:Y:S05]  /*71f0*/  @!P0 BRA `(.L_x_123) ;  /* 0xfffffffc00f08947 */ /* 0x004fea000383ffff */
[----:B------:R-:W-:Y:S05]  /*7200*/  BRA `(.L_x_124) ;  /* 0xffffffc000447947 */ /* 0x000fea000383ffff */
.L_x_61:
[----:B------:R-:W-:Y:S07]  /*7210*/  MOV R0, UR6 ;  /* 0x0000000600007c02 */ /* 0x000fee0008000f00 */
.L_x_125:
[----:B-1----:R1:W2:Y:S02]  /*7220*/  SYNCS.PHASECHK.TRANS64.TRYWAIT P0, [R0+URZ], R3 ;  /* 0x00000003000075a7 */ /* 0x0022a400080011ff */
[----:B--2---:R-:W-:Y:S05]  /*7230*/  @!P0 NANOSLEEP.SYNCS 0x989680 ;  /* 0x009896800000895d */ /* 0x004fea0003900000 */
[----:B------:R-:W2:Y:S02]  /*7240*/  @!P0 SYNCS.PHASECHK.TRANS64 P0, [R0+URZ], R3 ;  /* 0x00000003000085a7 */ /* 0x000ea400080010ff */
[----:B--2---:R-:W-:Y:S05]  /*7250*/  @!P0 BRA `(.L_x_125) ;  /* 0xfffffffc00f08947 */ /* 0x004fea000383ffff */
[----:B------:R-:W-:Y:S05]  /*7260*/  BRA `(.L_x_60) ;  /* 0xffffffc000607947 */ /* 0x000fea000383ffff */
.L_x_64:
[----:B------:R-:W-:-:S07]  /*7270*/  MOV R0, UR6 ;  /* 0x0000000600007c02 */ /* 0x000fce0008000f00 */
.L_x_126:
[----:B--2---:R2:W4:Y:S02]  /*7280*/  SYNCS.PHASECHK.TRANS64.TRYWAIT P0, [R0+URZ], R3 ;  /* 0x00000003000075a7 */ /* 0x00452400080011ff */
[----:B----4-:R-:W-:Y:S05]  /*7290*/  @!P0 NANOSLEEP.SYNCS 0x989680 ;  /* 0x009896800000895d */ /* 0x010fea0003900000 */
[----:B------:R-:W4:Y:S02]  /*72a0*/  @!P0 SYNCS.PHASECHK.TRANS64 P0, [R0+URZ], R3 ;  /* 0x00000003000085a7 */ /* 0x000f2400080010ff */
[----:B----4-:R-:W-:Y:S05]  /*72b0*/  @!P0 BRA `(.L_x_126) ;  /* 0xfffffffc00f08947 */ /* 0x010fea000383ffff */
[----:B------:R-:W-:Y:S05]  /*72c0*/  BRA `(.L_x_127) ;  /* 0xffffffc4003c7947 */ /* 0x000fea000383ffff */
.L_x_65:
[----:B------:R-:W-:-:S07]  /*72d0*/  MOV R0, UR6 ;  /* 0x0000000600007c02 */ /* 0x000fce0008000f00 */
.L_x_128:
[----:B-1----:R1:W2:Y:S02]  /*72e0*/  SYNCS.PHASECHK.TRANS64.TRYWAIT P0, [R0+URZ], R3 ;  /* 0x00000003000075a7 */ /* 0x0022a400080011ff */
[----:B--2---:R-:W-:Y:S05]  /*72f0*/  @!P0 NANOSLEEP.SYNCS 0x989680 ;  /* 0x009896800000895d */ /* 0x004fea0003900000 */
[----:B------:R-:W2:Y:S02]  /*7300*/  @!P0 SYNCS.PHASECHK.TRANS64 P0, [R0+URZ], R3 ;  /* 0x00000003000085a7 */ /* 0x000ea400080010ff */
[----:B--2---:R-:W-:Y:S05]  /*7310*/  @!P0 BRA `(.L_x_128) ;  /* 0xfffffffc00f08947 */ /* 0x004fea000383ffff */
[----:B------:R-:W-:Y:S05]  /*7320*/  BRA `(.L_x_129) ;  /* 0xffffffc400487947 */ /* 0x000fea000383ffff */
.L_x_66:
[----:B------:R-:W-:-:S07]  /*7330*/  MOV R0, UR6 ;  /* 0x0000000600007c02 */ /* 0x000fce0008000f00 */
.L_x_130:
[----:B-1----:R1:W2:Y:S02]  /*7340*/  SYNCS.PHASECHK.TRANS64.TRYWAIT P0, [R0+URZ], R3 ;  /* 0x00000003000075a7 */ /* 0x0022a400080011ff */
[----:B--2---:R-:W-:Y:S05]  /*7350*/  @!P0 NANOSLEEP.SYNCS 0x989680 ;  /* 0x009896800000895d */ /* 0x004fea0003900000 */
[----:B------:R-:W2:Y:S02]  /*7360*/  @!P0 SYNCS.PHASECHK.TRANS64 P0, [R0+URZ], R3 ;  /* 0x00000003000085a7 */ /* 0x000ea400080010ff */
[----:B--2---:R-:W-:Y:S05]  /*7370*/  @!P0 BRA `(.L_x_130) ;  /* 0xfffffffc00f08947 */ /* 0x004fea000383ffff */
[----:B------:R-:W-:Y:S05]  /*7380*/  BRA `(.L_x_131) ;  /* 0xffffffc400547947 */ /* 0x000fea000383ffff */
.L_x_67:
[----:B------:R-:W-:-:S07]  /*7390*/  MOV R0, UR7 ;  /* 0x0000000700007c02 */ /* 0x000fce0008000f00 */
.L_x_132:
[----:B-1----:R1:W2:Y:S02]  /*73a0*/  SYNCS.PHASECHK.TRANS64.TRYWAIT P0, [R0+URZ], R3 ;  /* 0x00000003000075a7 */ /* 0x0022a400080011ff */
[----:B--2---:R-:W-:Y:S05]  /*73b0*/  @!P0 NANOSLEEP.SYNCS 0x989680 ;  /* 0x009896800000895d */ /* 0x004fea0003900000 */
[----:B------:R-:W2:Y:S02]  /*73c0*/  @!P0 SYNCS.PHASECHK.TRANS64 P0, [R0+URZ], R3 ;  /* 0x00000003000085a7 */ /* 0x000ea400080010ff */
[----:B--2---:R-:W-:Y:S05]  /*73d0*/  @!P0 BRA `(.L_x_132) ;  /* 0xfffffffc00f08947 */ /* 0x004fea000383ffff */
[----:B------:R-:W-:Y:S05]  /*73e0*/  BRA `(.L_x_133) ;  /* 0xffffffc400607947 */ /* 0x000fea000383ffff */
.L_x_72:
[----:B---3--:R3:W1:Y:S02]  /*73f0*/  SYNCS.PHASECHK.TRANS64.TRYWAIT P0, [R0+URZ+0xa0], R3 ;  /* 0x0000a003000075a7 */ /* 0x00866400080011ff */
[----:B-1----:R-:W-:Y:S05]  /*7400*/  @!P0 NANOSLEEP.SYNCS 0x989680 ;  /* 0x009896800000895d */ /* 0x002fea0003900000 */
[----:B------:R-:W1:Y:S02]  /*7410*/  @!P0 SYNCS.PHASECHK.TRANS64 P0, [R0+URZ+0xa0], R3 ;  /* 0x0000a003000085a7 */ /* 0x000e6400080010ff */
[----:B-1----:R-:W-:Y:S05]  /*7420*/  @!P0 BRA `(.L_x_72) ;  /* 0xfffffffc00f08947 */ /* 0x002fea000383ffff */
[----:B------:R-:W-:Y:S05]  /*7430*/  BRA `(.L_x_134) ;  /* 0xffffffc8005c7947 */ /* 0x000fea000383ffff */
.L_x_75:
[----:B------:R-:W-:Y:S07]  /*7440*/  MOV R0, UR6 ;  /* 0x0000000600007c02 */ /* 0x000fee0008000f00 */
.L_x_135:
[----:B-1----:R1:W3:Y:S02]  /*7450*/  SYNCS.PHASECHK.TRANS64.TRYWAIT P0, [R0+URZ+0x98], R3 ;  /* 0x00009803000075a7 */ /* 0x0022e400080011ff */
[----:B---3--:R-:W-:Y:S05]  /*7460*/  @!P0 NANOSLEEP.SYNCS 0x989680 ;  /* 0x009896800000895d */ /* 0x008fea0003900000 */
[----:B------:R-:W3:Y:S02]  /*7470*/  @!P0 SYNCS.PHASECHK.TRANS64 P0, [R0+URZ+0x98], R3 ;  /* 0x00009803000085a7 */ /* 0x000ee400080010ff */
[----:B---3--:R-:W-:Y:S05]  /*7480*/  @!P0 BRA `(.L_x_135) ;  /* 0xfffffffc00f08947 */ /* 0x008fea000383ffff */
[----:B------:R-:W-:Y:S05]  /*7490*/  BRA `(.L_x_74) ;  /* 0xffffffcc00487947 */ /* 0x000fea000383ffff */
.L_x_78:
[----:B------:R-:W-:Y:S07]  /*74a0*/  MOV R3, UR6 ;  /* 0x0000000600037c02 */ /* 0x000fee0008000f00 */
.L_x_136:
[----:B-1----:R1:W2:Y:S02]  /*74b0*/  SYNCS.PHASECHK.TRANS64.TRYWAIT P2, [R3+URZ+0x88], R26 ;  /* 0x0000881a030075a7 */ /* 0x0022a400080411ff */
[----:B--2---:R-:W-:Y:S05]  /*74c0*/  @!P2 NANOSLEEP.SYNCS 0x989680 ;  /* 0x009896800000a95d */ /* 0x004fea0003900000 */
[----:B------:R-:W2:Y:S02]  /*74d0*/  @!P2 SYNCS.PHASECHK.TRANS64 P2, [R3+URZ+0x88], R26 ;  /* 0x0000881a0300a5a7 */ /* 0x000ea400080410ff */
[----:B--2---:R-:W-:Y:S05]  /*74e0*/  @!P2 BRA `(.L_x_136) ;  /* 0xfffffffc00f0a947 */ /* 0x004fea000383ffff */
[----:B------:R-:W-:Y:S05]  /*74f0*/  BRA `(.L_x_137) ;  /* 0xffffffcc00dc7947 */ /* 0x000fea000383ffff */
.L_x_81:
[----:B--2---:R2:W4:Y:S02]  /*7500*/  SYNCS.PHASECHK.TRANS64.TRYWAIT P0, [R0+URZ+0xa0], R3 ;  /* 0x0000a003000075a7 */ /* 0x00452400080011ff */
[----:B----4-:R-:W-:Y:S05]  /*7510*/  @!P0 NANOSLEEP.SYNCS 0x989680 ;  /* 0x009896800000895d */ /* 0x010fea0003900000 */
[----:B------:R-:W4:Y:S02]  /*7520*/  @!P0 SYNCS.PHASECHK.TRANS64 P0, [R0+URZ+0xa0], R3 ;  /* 0x0000a003000085a7 */ /* 0x000f2400080010ff */
[----:B----4-:R-:W-:Y:S05]  /*7530*/  @!P0 BRA `(.L_x_81) ;  /* 0xfffffffc00f08947 */ /* 0x010fea000383ffff */
[----:B------:R-:W-:Y:S05]  /*7540*/  BRA `(.L_x_138) ;  /* 0xffffffd4002c7947 */ /* 0x000fea000383ffff */
.L_x_92:
[----:B-1----:R-:W-:Y:S04]  /*7550*/  MOV R0, UR43 ;  /* 0x0000002b00007c02 */ /* 0x002fe80008000f00 */
[----:B------:R1:W2:Y:S03]  /*7560*/  SYNCS.PHASECHK.TRANS64.TRYWAIT P1, [R0+URZ+0x80], R3 ;  /* 0x00008003000075a7 */ /* 0x0002a600080211ff */
[----:B--2---:R-:W-:Y:S05]  /*7570*/  @!P1 NANOSLEEP.SYNCS 0x989680 ;  /* 0x009896800000995d */ /* 0x004fea0003900000 */
[----:B------:R-:W2:Y:S02]  /*7580*/  @!P1 SYNCS.PHASECHK.TRANS64 P1, [R0+URZ+0x80], R3 ;  /* 0x00008003000095a7 */ /* 0x000ea400080210ff */
[----:B--2---:R-:W-:Y:S05]  /*7590*/  @!P1 BRA `(.L_x_92) ;  /* 0xfffffffc00ec9947 */ /* 0x004fea000383ffff */
[----:B------:R-:W-:Y:S05]  /*75a0*/  BRA `(.L_x_91) ;  /* 0xffffffe000287947 */ /* 0x000fea000383ffff */
.L_x_94:
[----:B------:R1:W1:Y:S02]  /*75b0*/  SYNCS.PHASECHK.TRANS64.TRYWAIT P1, [R156+URZ+0xc0], R5 ;  /* 0x0000c0059c0075a7 */ /* 0x00026400080211ff */
[----:B-1----:R-:W-:Y:S05]  /*75c0*/  @!P1 NANOSLEEP.SYNCS 0x989680 ;  /* 0x009896800000995d */ /* 0x002fea0003900000 */
[----:B------:R-:W1:Y:S02]  /*75d0*/  @!P1 SYNCS.PHASECHK.TRANS64 P1, [R156+URZ+0xc0], R5 ;  /* 0x0000c0059c0095a7 */ /* 0x000e6400080210ff */
[----:B-1----:R-:W-:Y:S05]  /*75e0*/  @!P1 BRA `(.L_x_94) ;  /* 0xfffffffc00f09947 */ /* 0x002fea000383ffff */
[----:B------:R-:W-:Y:S05]  /*75f0*/  BRA `(.L_x_93) ;  /* 0xffffffe0006c7947 */ /* 0x000fea000383ffff */
        .weak           $__internal_0_$__cuda_sm10x_tcgen05_guardrail_trap_col_being_dealloced_not_returned_by_alloc
        .type           $__internal_0_$__cuda_sm10x_tcgen05_guardrail_trap_col_being_dealloced_not_returned_by_alloc,@function
        .size           $__internal_0_$__cuda_sm10x_tcgen05_guardrail_trap_col_being_dealloced_not_returned_by_alloc,($__internal_1_$__cuda_sm10x_tcgen05_guardrail_trap_phase_invalid_during_alloc - $__internal_0_$__cuda_sm10x_tcgen05_guardrail_trap_col_being_dealloced_not_returned_by_alloc)
$__internal_0_$__cuda_sm10x_tcgen05_guardrail_trap_col_being_dealloced_not_returned_by_alloc:
[----:B------:R-:W-:Y:S05]  /*7600*/  BPT.TRAP 0x1 ;  /* 0x000000040000795c */ /* 0x000fea0000300000 */
[----:B------:R-:W-:-:S04]  /*7610*/  HFMA2 R3, -RZ, RZ, 0, 0 ;  /* 0x00000000ff037431 */ /* 0x000fc800000001ff */
[----:B------:R-:W-:Y:S05]  /*7620*/  RET.REL.NODEC R2 `(_ZN7cutlass13device_kernelINS_4gemm6kernel13GemmUniversalIN4cute5tupleIJiiiiEEENS1_10collective13CollectiveMmaINS1_35MainloopSm100TmaUmmaWarpSpecializedILi8ELi2ELi4ENS5_IJNS4_1CILi1EEESB_SB_EEEEENS5_IJNSA_ILi128EEENSA_ILi64EEESE_EEENS_12float_e5m2_tENS5_IJlSB_lEEESH_SI_NS4_8TiledMMAINS4_8MMA_AtomIJNS4_10MMA_TraitsINS4_19SM100_MMA_F8F6F4_SSEJSH_SH_fSE_SF_NS4_17integral_constantINS4_4UMMA5MajorELSP_0EEESQ_NSN_INSO_7ScaleInELSR_0EEESS_EEEEEENS4_6LayoutISC_NS5_IJNSA_ILi0EEESW_SW_EEEEENS5_IJNS4_10UnderscoreESZ_SZ_EEEEENS4_13SM90_TMA_LOADENS4_14ComposedLayoutINS4_7SwizzleILi3ELi4ELi3EEENS4_18smem_ptr_flag_bitsILi8EEENSV_INS5_IJNSA_ILi8EEESE_EEENS5_IJSE_SB_EEEEEEEvNS4_8identityES12_S1C_vS1D_EENS_8epilogue10collective18CollectiveEpilogueINS1F_23Sm100TmaWarpSpecializedILi1ELi1ELi64ELb0ELb0EEEJSG_NS5_IJNSV_ISE_SB_EENSV_ISF_SB_EEEEESH_SI_SH_SI_NS1F_6fusion15FusionCallbacksIS1J_NS1N_17LinearCombinationISH_fSH_fLNS_15FloatRoundStyleE2EEESG_S1M_JEEENS4_5SM1004TMEM4LOAD26SM100_TMEM_LOAD_32dp32b64xES12_NS13_INS14_ILi2ELi4ELi3EEES17_NSV_INS5_IJS18_SF_EEENS5_IJSF_SB_EEEEEEENS4_39AutoVectorizingCopyWithAssumedAlignmentILi128EEENS4_14SM90_TMA_STOREES21_S23_S23_EEEvvEEEEvNT_6ParamsE) ;  /* 0xffffff8802747950 */ /* 0x000fea0003c3ffff */
        .weak           $__internal_1_$__cuda_sm10x_tcgen05_guardrail_trap_phase_invalid_during_alloc
        .type           $__internal_1_$__cuda_sm10x_tcgen05_guardrail_trap_phase_invalid_during_alloc,@function
        .size           $__internal_1_$__cuda_sm10x_tcgen05_guardrail_trap_phase_invalid_during_alloc,($__internal_2_$__cuda_sm10x_tcgen05_guardrail_trap_unallocated_columns_being_dealloced - $__internal_1_$__cuda_sm10x_tcgen05_guardrail_trap_phase_invalid_during_alloc)
$__internal_1_$__cuda_sm10x_tcgen05_guardrail_trap_phase_invalid_during_alloc:
[----:B------:R-:W-:Y:S05]  /*7630*/  BPT.TRAP 0x1 ;  /* 0x000000040000795c */ /* 0x000fea0000300000 */
[----:B------:R-:W-:-:S04]  /*7640*/  MOV R3, 0x0 ;  /* 0x0000000000037802 */ /* 0x000fc80000000f00 */
[----:B------:R-:W-:Y:S05]  /*7650*/  RET.REL.NODEC R2 `(_ZN7cutlass13device_kernelINS_4gemm6kernel13GemmUniversalIN4cute5tupleIJiiiiEEENS1_10collective13CollectiveMmaINS1_35MainloopSm100TmaUmmaWarpSpecializedILi8ELi2ELi4ENS5_IJNS4_1CILi1EEESB_SB_EEEEENS5_IJNSA_ILi128EEENSA_ILi64EEESE_EEENS_12float_e5m2_tENS5_IJlSB_lEEESH_SI_NS4_8TiledMMAINS4_8MMA_AtomIJNS4_10MMA_TraitsINS4_19SM100_MMA_F8F6F4_SSEJSH_SH_fSE_SF_NS4_17integral_constantINS4_4UMMA5MajorELSP_0EEESQ_NSN_INSO_7ScaleInELSR_0EEESS_EEEEEENS4_6LayoutISC_NS5_IJNSA_ILi0EEESW_SW_EEEEENS5_IJNS4_10UnderscoreESZ_SZ_EEEEENS4_13SM90_TMA_LOADENS4_14ComposedLayoutINS4_7SwizzleILi3ELi4ELi3EEENS4_18smem_ptr_flag_bitsILi8EEENSV_INS5_IJNSA_ILi8EEESE_EEENS5_IJSE_SB_EEEEEEEvNS4_8identityES12_S1C_vS1D_EENS_8epilogue10collective18CollectiveEpilogueINS1F_23Sm100TmaWarpSpecializedILi1ELi1ELi64ELb0ELb0EEEJSG_NS5_IJNSV_ISE_SB_EENSV_ISF_SB_EEEEESH_SI_SH_SI_NS1F_6fusion15FusionCallbacksIS1J_NS1N_17LinearCombinationISH_fSH_fLNS_15FloatRoundStyleE2EEESG_S1M_JEEENS4_5SM1004TMEM4LOAD26SM100_TMEM_LOAD_32dp32b64xES12_NS13_INS14_ILi2ELi4ELi3EEES17_NSV_INS5_IJS18_SF_EEENS5_IJSF_SB_EEEEEEENS4_39AutoVectorizingCopyWithAssumedAlignmentILi128EEENS4_14SM90_TMA_STOREES21_S23_S23_EEEvvEEEEvNT_6ParamsE) ;  /* 0xffffff8802687950 */ /* 0x000fea0003c3ffff */
        .weak           $__internal_2_$__cuda_sm10x_tcgen05_guardrail_trap_unallocated_columns_being_dealloced
        .type           $__internal_2_$__cuda_sm10x_tcgen05_guardrail_trap_unallocated_columns_being_dealloced,@function
        .size           $__internal_2_$__cuda_sm10x_tcgen05_guardrail_trap_unallocated_columns_being_dealloced,(.L_x_140 - $__internal_2_$__cuda_sm10x_tcgen05_guardrail_trap_unallocated_columns_being_dealloced)
$__internal_2_$__cuda_sm10x_tcgen05_guardrail_trap_unallocated_columns_being_dealloced:
[----:B------:R-:W-:Y:S05]  /*7660*/  BPT.TRAP 0x1 ;  /* 0x000000040000795c */ /* 0x000fea0000300000 */
[----:B------:R-:W-:-:S04]  /*7670*/  HFMA2 R3, -RZ, RZ, 0, 0 ;  /* 0x00000000ff037431 */ /* 0x000fc800000001ff */
[----:B------:R-:W-:Y:S05]  /*7680*/  RET.REL.NODEC R2 `(_ZN7cutlass13device_kernelINS_4gemm6kernel13GemmUniversalIN4cute5tupleIJiiiiEEENS1_10collective13CollectiveMmaINS1_35MainloopSm100TmaUmmaWarpSpecializedILi8ELi2ELi4ENS5_IJNS4_1CILi1EEESB_SB_EEEEENS5_IJNSA_ILi128EEENSA_ILi64EEESE_EEENS_12float_e5m2_tENS5_IJlSB_lEEESH_SI_NS4_8TiledMMAINS4_8MMA_AtomIJNS4_10MMA_TraitsINS4_19SM100_MMA_F8F6F4_SSEJSH_SH_fSE_SF_NS4_17integral_constantINS4_4UMMA5MajorELSP_0EEESQ_NSN_INSO_7ScaleInELSR_0EEESS_EEEEEENS4_6LayoutISC_NS5_IJNSA_ILi0EEESW_SW_EEEEENS5_IJNS4_10UnderscoreESZ_SZ_EEEEENS4_13SM90_TMA_LOADENS4_14ComposedLayoutINS4_7SwizzleILi3ELi4ELi3EEENS4_18smem_ptr_flag_bitsILi8EEENSV_INS5_IJNSA_ILi8EEESE_EEENS5_IJSE_SB_EEEEEEEvNS4_8identityES12_S1C_vS1D_EENS_8epilogue10collective18CollectiveEpilogueINS1F_23Sm100TmaWarpSpecializedILi1ELi1ELi64ELb0ELb0EEEJSG_NS5_IJNSV_ISE_SB_EENSV_ISF_SB_EEEEESH_SI_SH_SI_NS1F_6fusion15FusionCallbacksIS1J_NS1N_17LinearCombinationISH_fSH_fLNS_15FloatRoundStyleE2EEESG_S1M_JEEENS4_5SM1004TMEM4LOAD26SM100_TMEM_LOAD_32dp32b64xES12_NS13_INS14_ILi2ELi4ELi3EEES17_NSV_INS5_IJS18_SF_EEENS5_IJSF_SB_EEEEEEENS4_39AutoVectorizingCopyWithAssumedAlignmentILi128EEENS4_14SM90_TMA_STOREES21_S23_S23_EEEvvEEEEvNT_6ParamsE) ;  /* 0xffffff88025c7950 */ /* 0x000fea0003c3ffff */
.L_x_139:
[----:B------:R-:W-:-:S00]  /*7690*/  BRA `(.L_x_139) ;  /* 0xfffffffc00fc7947 */ /* 0x000fc0000383ffff */
[----:B------:R-:W-:-:S00]  /*76a0*/  NOP ;  /* 0x0000000000007918 */ /* 0x000fc00000000000 */
        /* <DEDUP_REMOVED lines=13> */
.L_x_140:


//--------------------- .nv.global.init           --------------------------
	.section	.nv.global.init,"aw",@progbits
.nv.global.init:
	.type		$str$27,@object
	.size		$str$27,($str$28 - $str$27)
$str$27:
        /*0000*/ 	.byte	0x28, 0x61, 0x64, 0x64, 0x72, 0x65, 0x73, 0x73, 0x20, 0x26, 0x20, 0x6d, 0x61, 0x73, 0x6b, 0x29
        /*0010*/ 	.byte	0x20, 0x3d, 0x3d, 0x20, 0x30, 0x00
	.type		$str$28,@object
	.size		$str$28,($str$26 - $str$28)
$str$28:
        /*0016*/ 	.byte	0x2f, 0x74, 0x6d, 0x70, 0x2f, 0x63, 0x75, 0x74, 0x6c, 0x61, 0x73, 0x73, 0x5f, 0x73, 0x77, 0x65
        /*0026*/ 	.byte	0x65, 0x70, 0x5f, 0x73, 0x72, 0x63, 0x2f, 0x69, 0x6e, 0x63, 0x6c, 0x75, 0x64, 0x65, 0x2f, 0x63
        /*0036*/ 	.byte	0x75, 0x74, 0x65, 0x2f, 0x70, 0x6f, 0x69, 0x6e, 0x74, 0x65, 0x72, 0x5f, 0x66, 0x6c, 0x61, 0x67
        /*0046*/ 	.byte	0x67, 0x65, 0x64, 0x2e, 0x68, 0x70, 0x70, 0x00
	.type		$str$26,@object
	.size		$str$26,($str$25 - $str$26)
$str$26:
        /*004e*/ 	.byte	0x2f, 0x74, 0x6d, 0x70, 0x2f, 0x63, 0x75, 0x74, 0x6c, 0x61, 0x73, 0x73, 0x5f, 0x73, 0x77, 0x65
        /*005e*/ 	.byte	0x65, 0x70, 0x5f, 0x73, 0x72, 0x63, 0x2f, 0x69, 0x6e, 0x63, 0x6c, 0x75, 0x64, 0x65, 0x2f, 0x63
        /*006e*/ 	.byte	0x75, 0x74, 0x65, 0x2f, 0x61, 0x74, 0x6f, 0x6d, 0x2f, 0x63, 0x6f, 0x70, 0x79, 0x5f, 0x74, 0x72
        /*007e*/ 	.byte	0x61, 0x69, 0x74, 0x73, 0x5f, 0x73, 0x6d, 0x31, 0x30, 0x30, 0x2e, 0x68, 0x70, 0x70, 0x00
	.type		$str$25,@object
	.size		$str$25,(__unnamed_1 - $str$25)
$str$25:
        /*008d*/ 	.byte	0x28, 0x28, 0x75, 0x69, 0x6e, 0x74, 0x33, 0x32, 0x5f, 0x74, 0x28, 0x74, 0x68, 0x72, 0x65, 0x61
        /*009d*/ 	.byte	0x64, 0x49, 0x64, 0x78, 0x2e, 0x78, 0x29, 0x20, 0x2f, 0x20, 0x33, 0x32, 0x29, 0x20, 0x25, 0x20
        /*00ad*/ 	.byte	0x34, 0x29, 0x20, 0x3d, 0x3d, 0x20, 0x28, 0x28, 0x28, 0x74, 0x6d, 0x65, 0x6d, 0x5f, 0x61, 0x64
        /*00bd*/ 	.byte	0x64, 0x72, 0x20, 0x3e, 0x3e, 0x20, 0x31, 0x36, 0x29, 0x20, 0x2f, 0x20, 0x33, 0x32, 0x29, 0x20
        /*00cd*/ 	.byte	0x25, 0x20, 0x34, 0x29, 0x00
	.type		__unnamed_1,@object
	.size		__unnamed_1,(__unnamed_2 - __unnamed_1)
__unnamed_1:
        /*00d2*/ 	.byte	0x61, 0x75, 0x74, 0x6f, 0x20, 0x63, 0x75, 0x74, 0x65, 0x3a, 0x3a, 0x61, 0x73, 0x5f, 0x70, 0x6f
        /* <DEDUP_REMOVED lines=24> */
        /*0262*/ 	.byte	0x43, 0x3c, 0x38, 0x31, 0x39, 0x32, 0x3e, 0x3e, 0x3e, 0x3e, 0x5d, 0x00
	.type		__unnamed_2,@object
	.size		__unnamed_2,(.L_2 - __unnamed_2)
__unnamed_2:
        /* <DEDUP_REMOVED lines=42> */
        /*050e*/ 	.byte	0x3e, 0x3e, 0x3e, 0x3e, 0x5d, 0x00
.L_2:


//--------------------- .nv.shared._ZN7cutlass13device_kernelINS_4gemm6kernel13GemmUniversalIN4cute5tupleIJiiiiEEENS1_10collective13CollectiveMmaINS1_35MainloopSm100TmaUmmaWarpSpecializedILi8ELi2ELi4ENS5_IJNS4_1CILi1EEESB_SB_EEEEENS5_IJNSA_ILi128EEENSA_ILi64EEESE_EEENS_12float_e5m2_tENS5_IJlSB_lEEESH_SI_NS4_8TiledMMAINS4_8MMA_AtomIJNS4_10MMA_TraitsINS4_19SM100_MMA_F8F6F4_SSEJSH_SH_fSE_SF_NS4_17integral_constantINS4_4UMMA5MajorELSP_0EEESQ_NSN_INSO_7ScaleInELSR_0EEESS_EEEEEENS4_6LayoutISC_NS5_IJNSA_ILi0EEESW_SW_EEEEENS5_IJNS4_10UnderscoreESZ_SZ_EEEEENS4_13SM90_TMA_LOADENS4_14ComposedLayoutINS4_7SwizzleILi3ELi4ELi3EEENS4_18smem_ptr_flag_bitsILi8EEENSV_INS5_IJNSA_ILi8EEESE_EEENS5_IJSE_SB_EEEEEEEvNS4_8identityES12_S1C_vS1D_EENS_8epilogue10collective18CollectiveEpilogueINS1F_23Sm100TmaWarpSpecializedILi1ELi1ELi64ELb0ELb0EEEJSG_NS5_IJNSV_ISE_SB_EENSV_ISF_SB_EEEEESH_SI_SH_SI_NS1F_6fusion15FusionCallbacksIS1J_NS1N_17LinearCombinationISH_fSH_fLNS_15FloatRoundStyleE2EEESG_S1M_JEEENS4_5SM1004TMEM4LOAD26SM100_TMEM_LOAD_32dp32b64xES12_NS13_INS14_ILi2ELi4ELi3EEES17_NSV_INS5_IJS18_SF_EEENS5_IJSF_SB_EEEEEEENS4_39AutoVectorizingCopyWithAssumedAlignmentILi128EEENS4_14SM90_TMA_STOREES21_S23_S23_EEEvvEEEEvNT_6ParamsE --------------------------
	.section	.nv.shared._ZN7cutlass13device_kernelINS_4gemm6kernel13GemmUniversalIN4cute5tupleIJiiiiEEENS1_10collective13CollectiveMmaINS1_35MainloopSm100TmaUmmaWarpSpecializedILi8ELi2ELi4ENS5_IJNS4_1CILi1EEESB_SB_EEEEENS5_IJNSA_ILi128EEENSA_ILi64EEESE_EEENS_12float_e5m2_tENS5_IJlSB_lEEESH_SI_NS4_8TiledMMAINS4_8MMA_AtomIJNS4_10MMA_TraitsINS4_19SM100_MMA_F8F6F4_SSEJSH_SH_fSE_SF_NS4_17integral_constantINS4_4UMMA5MajorELSP_0EEESQ_NSN_INSO_7ScaleInELSR_0EEESS_EEEEEENS4_6LayoutISC_NS5_IJNSA_ILi0EEESW_SW_EEEEENS5_IJNS4_10UnderscoreESZ_SZ_EEEEENS4_13SM90_TMA_LOADENS4_14ComposedLayoutINS4_7SwizzleILi3ELi4ELi3EEENS4_18smem_ptr_flag_bitsILi8EEENSV_INS5_IJNSA_ILi8EEESE_EEENS5_IJSE_SB_EEEEEEEvNS4_8identityES12_S1C_vS1D_EENS_8epilogue10collective18CollectiveEpilogueINS1F_23Sm100TmaWarpSpecializedILi1ELi1ELi64ELb0ELb0EEEJSG_NS5_IJNSV_ISE_SB_EENSV_ISF_SB_EEEEESH_SI_SH_SI_NS1F_6fusion15FusionCallbacksIS1J_NS1N_17LinearCombinationISH_fSH_fLNS_15FloatRoundStyleE2EEESG_S1M_JEEENS4_5SM1004TMEM4LOAD26SM100_TMEM_LOAD_32dp32b64xES12_NS13_INS14_ILi2ELi4ELi3EEES17_NSV_INS5_IJS18_SF_EEENS5_IJSF_SB_EEEEEEENS4_39AutoVectorizingCopyWithAssumedAlignmentILi128EEENS4_14SM90_TMA_STOREES21_S23_S23_EEEvvEEEEvNT_6ParamsE,"aw",@nobits
	.sectionflags	@""
	.align	16
	.zero		1024


//--------------------- .nv.shared.reserved.0     --------------------------
	.section	.nv.shared.reserved.0,"aw",@nobits
	.weak		__nv_reservedSMEM_offset_0_alias
	.size		__nv_reservedSMEM_offset_0_alias, 0, 64
	.other		__nv_reservedSMEM_offset_0_alias,@"STO_CUDA_RESERVED_SHARED STV_DEFAULT"
__nv_reservedSMEM_offset_0_alias:
	.zero		0
.nv.shared.reserved.0:
	.zero		64
	.weak		__nv_reservedSMEM_tcgen05_partition
	.type		__nv_reservedSMEM_tcgen05_partition,@object
	.size		__nv_reservedSMEM_tcgen05_partition,(.L_0 - __nv_reservedSMEM_tcgen05_partition)
__nv_reservedSMEM_tcgen05_partition:
	.zero		32
.L_0:


//--------------------- .nv.global                --------------------------
	.section	.nv.global,"aw",@nobits
.nv.global:
	.type		_ZN40_INTERNAL_83065b43_4_k_cu_118a7bb2_330984cute1_E,@object
	.size		_ZN40_INTERNAL_83065b43_4_k_cu_118a7bb2_330984cute1_E,(_ZN40_INTERNAL_83065b43_4_k_cu_118a7bb2_330984cuda3std3__45__cpo6cbeginE - _ZN40_INTERNAL_83065b43_4_k_cu_118a7bb2_330984cute1_E)
_ZN40_INTERNAL_83065b43_4_k_cu_118a7bb2_330984cute1_E:
	.zero		1
	.type		_ZN40_INTERNAL_83065b43_4_k_cu_118a7bb2_330984cuda3std3__45__cpo6cbeginE,@object
	.size		_ZN40_INTERNAL_83065b43_4_k_cu_118a7bb2_330984cuda3std3__45__cpo6cbeginE,(_ZN40_INTERNAL_83065b43_4_k_cu_118a7bb2_330984cuda3std3__48in_placeE - _ZN40_INTERNAL_83065b43_4_k_cu_118a7bb2_330984cuda3std3__45__cpo6cbeginE)
_ZN40_INTERNAL_83065b43_4_k_cu_118a7bb2_330984cuda3std3__45__cpo6cbeginE:
	.zero		1
	.type		_ZN40_INTERNAL_83065b43_4_k_cu_118a7bb2_330984cuda3std3__48in_placeE,@object
	.size		_ZN40_INTERNAL_83065b43_4_k_cu_118a7bb2_330984cuda3std3__48in_placeE,(_ZN40_INTERNAL_83065b43_4_k_cu_118a7bb2_330984cuda3std6ranges3__45__cpo9iter_moveE - _ZN40_INTERNAL_83065b43_4_k_cu_118a7bb2_330984cuda3std3__48in_placeE)
_ZN40_INTERNAL_83065b43_4_k_cu_118a7bb2_330984cuda3std3__48in_placeE:
	.zero		1
	.type		_ZN40_INTERNAL_83065b43_4_k_cu_118a7bb2_330984cuda3std6ranges3__45__cpo9iter_moveE,@object
	.size		_ZN40_INTERNAL_83065b43_4_k_cu_118a7bb2_330984cuda3std6ranges3__45__cpo9iter_moveE,(_ZN40_INTERNAL_83065b43_4_k_cu_118a7bb2_330984cuda3std3__45__cpo5beginE - _ZN40_INTERNAL_83065b43_4_k_cu_118a7bb2_330984cuda3std6ranges3__45__cpo9iter_moveE)
_ZN40_INTERNAL_83065b43_4_k_cu_118a7bb2_330984cuda3std6ranges3__45__cpo9iter_moveE:
	.zero		1
	.type		_ZN40_INTERNAL_83065b43_4_k_cu_118a7bb2_330984cuda3std3__45__cpo5beginE,@object
	.size		_ZN40_INTERNAL_83065b43_4_k_cu_118a7bb2_330984cuda3std3__45__cpo5beginE,(_ZN40_INTERNAL_83065b43_4_k_cu_118a7bb2_330984cuda3std3__442_GLOBAL__N__83065b43_4_k_cu_118a7bb2_330986ignoreE - _ZN40_INTERNAL_83065b43_4_k_cu_118a7bb2_330984cuda3std3__45__cpo5beginE)
_ZN40_INTERNAL_83065b43_4_k_cu_118a7bb2_330984cuda3std3__45__cpo5beginE:
	.zero		1
	.type		_ZN40_INTERNAL_83065b43_4_k_cu_118a7bb2_330984cuda3std3__442_GLOBAL__N__83065b43_4_k_cu_118a7bb2_330986ignoreE,@object
	.size		_ZN40_INTERNAL_83065b43_4_k_cu_118a7bb2_330984cuda3std3__442_GLOBAL__N__83065b43_4_k_cu_118a7bb2_330986ignoreE,(_ZN40_INTERNAL_83065b43_4_k_cu_118a7bb2_330984cute7productE - _ZN40_INTERNAL_83065b43_4_k_cu_118a7bb2_330984cuda3std3__442_GLOBAL__N__83065b43_4_k_cu_118a7bb2_330986ignoreE)
_ZN40_INTERNAL_83065b43_4_k_cu_118a7bb2_330984cuda3std3__442_GLOBAL__N__83065b43_4_k_cu_118a7bb2_330986ignoreE:
	.zero		1
	.type		_ZN40_INTERNAL_83065b43_4_k_cu_118a7bb2_330984cute7productE,@object
	.size		_ZN40_INTERNAL_83065b43_4_k_cu_118a7bb2_330984cute7productE,(_ZN40_INTERNAL_83065b43_4_k_cu_118a7bb2_330984cuda3std3__45__cpo3endE - _ZN40_INTERNAL_83065b43_4_k_cu_118a7bb2_330984cute7productE)
_ZN40_INTERNAL_83065b43_4_k_cu_118a7bb2_330984cute7productE:
	.zero		1
	.type		_ZN40_INTERNAL_83065b43_4_k_cu_118a7bb2_330984cuda3std3__45__cpo3endE,@object
	.size		_ZN40_INTERNAL_83065b43_4_k_cu_118a7bb2_330984cuda3std3__45__cpo3endE,(_ZN40_INTERNAL_83065b43_4_k_cu_118a7bb2_330984cuda3std3__419piecewise_constructE - _ZN40_INTERNAL_83065b43_4_k_cu_118a7bb2_330984cuda3std3__45__cpo3endE)
_ZN40_INTERNAL_83065b43_4_k_cu_118a7bb2_330984cuda3std3__45__cpo3endE:
	.zero		1
	.type		_ZN40_INTERNAL_83065b43_4_k_cu_118a7bb2_330984cuda3std3__419piecewise_constructE,@object
	.size		_ZN40_INTERNAL_83065b43_4_k_cu_118a7bb2_330984cuda3std3__419piecewise_constructE,(_ZN40_INTERNAL_83065b43_4_k_cu_118a7bb2_330984cuda3std3__45__cpo4cendE - _ZN40_INTERNAL_83065b43_4_k_cu_118a7bb2_330984cuda3std3__419piecewise_constructE)
_ZN40_INTERNAL_83065b43_4_k_cu_118a7bb2_330984cuda3std3__419piecewise_constructE:
	.zero		1
	.type		_ZN40_INTERNAL_83065b43_4_k_cu_118a7bb2_330984cuda3std3__45__cpo4cendE,@object
	.size		_ZN40_INTERNAL_83065b43_4_k_cu_118a7bb2_330984cuda3std3__45__cpo4cendE,(_ZN40_INTERNAL_83065b43_4_k_cu_118a7bb2_330984cuda3std6ranges3__45__cpo4swapE - _ZN40_INTERNAL_83065b43_4_k_cu_118a7bb2_330984cuda3std3__45__cpo4cendE)
_ZN40_INTERNAL_83065b43_4_k_cu_118a7bb2_330984cuda3std3__45__cpo4cendE:
	.zero		1
	.type		_ZN40_INTERNAL_83065b43_4_k_cu_118a7bb2_330984cuda3std6ranges3__45__cpo4swapE,@object
	.size		_ZN40_INTERNAL_83065b43_4_k_cu_118a7bb2_330984cuda3std6ranges3__45__cpo4swapE,(.L_10 - _ZN40_INTERNAL_83065b43_4_k_cu_118a7bb2_330984cuda3std6ranges3__45__cpo4swapE)
_ZN40_INTERNAL_83065b43_4_k_cu_118a7bb2_330984cuda3std6ranges3__45__cpo4swapE:
	.zero		1
.L_10:


//--------------------- .nv.constant0._ZN7cutlass13device_kernelINS_4gemm6kernel13GemmUniversalIN4cute5tupleIJiiiiEEENS1_10collective13CollectiveMmaINS1_35MainloopSm100TmaUmmaWarpSpecializedILi8ELi2ELi4ENS5_IJNS4_1CILi1EEESB_SB_EEEEENS5_IJNSA_ILi128EEENSA_ILi64EEESE_EEENS_12float_e5m2_tENS5_IJlSB_lEEESH_SI_NS4_8TiledMMAINS4_8MMA_AtomIJNS4_10MMA_TraitsINS4_19SM100_MMA_F8F6F4_SSEJSH_SH_fSE_SF_NS4_17integral_constantINS4_4UMMA5MajorELSP_0EEESQ_NSN_INSO_7ScaleInELSR_0EEESS_EEEEEENS4_6LayoutISC_NS5_IJNSA_ILi0EEESW_SW_EEEEENS5_IJNS4_10UnderscoreESZ_SZ_EEEEENS4_13SM90_TMA_LOADENS4_14ComposedLayoutINS4_7SwizzleILi3ELi4ELi3EEENS4_18smem_ptr_flag_bitsILi8EEENSV_INS5_IJNSA_ILi8EEESE_EEENS5_IJSE_SB_EEEEEEEvNS4_8identityES12_S1C_vS1D_EENS_8epilogue10collective18CollectiveEpilogueINS1F_23Sm100TmaWarpSpecializedILi1ELi1ELi64ELb0ELb0EEEJSG_NS5_IJNSV_ISE_SB_EENSV_ISF_SB_EEEEESH_SI_SH_SI_NS1F_6fusion15FusionCallbacksIS1J_NS1N_17LinearCombinationISH_fSH_fLNS_15FloatRoundStyleE2EEESG_S1M_JEEENS4_5SM1004TMEM4LOAD26SM100_TMEM_LOAD_32dp32b64xES12_NS13_INS14_ILi2ELi4ELi3EEES17_NSV_INS5_IJS18_SF_EEENS5_IJSF_SB_EEEEEEENS4_39AutoVectorizingCopyWithAssumedAlignmentILi128EEENS4_14SM90_TMA_STOREES21_S23_S23_EEEvvEEEEvNT_6ParamsE --------------------------
	.section	.nv.constant0._ZN7cutlass13device_kernelINS_4gemm6kernel13GemmUniversalIN4cute5tupleIJiiiiEEENS1_10collective13CollectiveMmaINS1_35MainloopSm100TmaUmmaWarpSpecializedILi8ELi2ELi4ENS5_IJNS4_1CILi1EEESB_SB_EEEEENS5_IJNSA_ILi128EEENSA_ILi64EEESE_EEENS_12float_e5m2_tENS5_IJlSB_lEEESH_SI_NS4_8TiledMMAINS4_8MMA_AtomIJNS4_10MMA_TraitsINS4_19SM100_MMA_F8F6F4_SSEJSH_SH_fSE_SF_NS4_17integral_constantINS4_4UMMA5MajorELSP_0EEESQ_NSN_INSO_7ScaleInELSR_0EEESS_EEEEEENS4_6LayoutISC_NS5_IJNSA_ILi0EEESW_SW_EEEEENS5_IJNS4_10UnderscoreESZ_SZ_EEEEENS4_13SM90_TMA_LOADENS4_14ComposedLayoutINS4_7SwizzleILi3ELi4ELi3EEENS4_18smem_ptr_flag_bitsILi8EEENSV_INS5_IJNSA_ILi8EEESE_EEENS5_IJSE_SB_EEEEEEEvNS4_8identityES12_S1C_vS1D_EENS_8epilogue10collective18CollectiveEpilogueINS1F_23Sm100TmaWarpSpecializedILi1ELi1ELi64ELb0ELb0EEEJSG_NS5_IJNSV_ISE_SB_EENSV_ISF_SB_EEEEESH_SI_SH_SI_NS1F_6fusion15FusionCallbacksIS1J_NS1N_17LinearCombinationISH_fSH_fLNS_15FloatRoundStyleE2EEESG_S1M_JEEENS4_5SM1004TMEM4LOAD26SM100_TMEM_LOAD_32dp32b64xES12_NS13_INS14_ILi2ELi4ELi3EEES17_NSV_INS5_IJS18_SF_EEENS5_IJSF_SB_EEEEEEENS4_39AutoVectorizingCopyWithAssumedAlignmentILi128EEENS4_14SM90_TMA_STOREES21_S23_S23_EEEvvEEEEvNT_6ParamsE,"a",@progbits
	.sectionflags	@""
	.align	4
.nv.constant0._ZN7cutlass13device_kernelINS_4gemm6kernel13GemmUniversalIN4cute5tupleIJiiiiEEENS1_10collective13CollectiveMmaINS1_35MainloopSm100TmaUmmaWarpSpecializedILi8ELi2ELi4ENS5_IJNS4_1CILi1EEESB_SB_EEEEENS5_IJNSA_ILi128EEENSA_ILi64EEESE_EEENS_12float_e5m2_tENS5_IJlSB_lEEESH_SI_NS4_8TiledMMAINS4_8MMA_AtomIJNS4_10MMA_TraitsINS4_19SM100_MMA_F8F6F4_SSEJSH_SH_fSE_SF_NS4_17integral_constantINS4_4UMMA5MajorELSP_0EEESQ_NSN_INSO_7ScaleInELSR_0EEESS_EEEEEENS4_6LayoutISC_NS5_IJNSA_ILi0EEESW_SW_EEEEENS5_IJNS4_10UnderscoreESZ_SZ_EEEEENS4_13SM90_TMA_LOADENS4_14ComposedLayoutINS4_7SwizzleILi3ELi4ELi3EEENS4_18smem_ptr_flag_bitsILi8EEENSV_INS5_IJNSA_ILi8EEESE_EEENS5_IJSE_SB_EEEEEEEvNS4_8identityES12_S1C_vS1D_EENS_8epilogue10collective18CollectiveEpilogueINS1F_23Sm100TmaWarpSpecializedILi1ELi1ELi64ELb0ELb0EEEJSG_NS5_IJNSV_ISE_SB_EENSV_ISF_SB_EEEEESH_SI_SH_SI_NS1F_6fusion15FusionCallbacksIS1J_NS1N_17LinearCombinationISH_fSH_fLNS_15FloatRoundStyleE2EEESG_S1M_JEEENS4_5SM1004TMEM4LOAD26SM100_TMEM_LOAD_32dp32b64xES12_NS13_INS14_ILi2ELi4ELi3EEES17_NSV_INS5_IJS18_SF_EEENS5_IJSF_SB_EEEEEEENS4_39AutoVectorizingCopyWithAssumedAlignmentILi128EEENS4_14SM90_TMA_STOREES21_S23_S23_EEEvvEEEEvNT_6ParamsE:
	.zero		2944


//--------------------- SYMBOLS --------------------------

	.type		.nv.reservedSmem.offset0,@object
	.size		.nv.reservedSmem.offset0,0x4
	.type		.nv.reservedSmem.cap,@object
	.size		.nv.reservedSmem.cap,0x4
	.type		__assertfail,@function
